	.target	sm_100a

	.elftype	@"ET_EXEC"


//--------------------- .note.nv.tkinfo           --------------------------
	.section	.note.nv.tkinfo,"",@"SHT_NOTE"
	.sectionflags	@"SHF_NOTE_NV_TKINFO"
	.tkinfo
        /*0018*/ 	.word	0x00000081
        /*0030*/ 	.string	""
        /*0030*/ 	.string	"ptxas-blackwell"
        /*0030*/ 	.string	"Cuda compilation tools, release 12.9, V12.9.86"
        /*0030*/ 	.string	"Build cuda_12.9.r12.9/compiler.36037853_0"
        /*0030*/ 	.string	"-v  -suppress-debug-info  -lineinfo  -arch sm_100a "



//--------------------- .note.nv.cuver            --------------------------
	.section	.note.nv.cuver,"",@"SHT_NOTE"
	.sectionflags	@"SHF_NOTE_NV_CUVER"
        /*0018*/ 	.short	0x0001
        /*001a*/ 	.short	0x0064
        /*001c*/ 	.short	0x0001
        /*001e*/ 	.short	0x0000
        /*0020*/ 	.short	0x0001
        /*0022*/ 	.short	0x0000


//--------------------- .nv.info                  --------------------------
	.section	.nv.info,"",@"SHT_CUDA_INFO"
	.align	4


	//----- nvinfo : EIATTR_REGCOUNT
	.align		4
        /*0000*/ 	.byte	0x04, 0x2f
        /*0002*/ 	.short	(.L_4 - .L_3)
	.align		4
.L_3:
        /*0004*/ 	.word	index@(matmul_kernel)
        /*0008*/ 	.word	0x000000ff


	//----- nvinfo : EIATTR_FRAME_SIZE
	.align		4
.L_4:
        /*000c*/ 	.byte	0x04, 0x11
        /*000e*/ 	.short	(.L_6 - .L_5)
	.align		4
.L_5:
        /*0010*/ 	.word	index@($__internal_2_$__cuda_sm10x_tcgen05_guardrail_trap_unallocated_columns_being_dealloced)
        /*0014*/ 	.word	0x00000008


	//----- nvinfo : EIATTR_FRAME_SIZE
	.align		4
.L_6:
        /*0018*/ 	.byte	0x04, 0x11
        /*001a*/ 	.short	(.L_8 - .L_7)
	.align		4
.L_7:
        /*001c*/ 	.word	index@($__internal_1_$__cuda_sm10x_tcgen05_guardrail_trap_phase_invalid_during_alloc)
        /*0020*/ 	.word	0x00000008


	//----- nvinfo : EIATTR_FRAME_SIZE
	.align		4
.L_8:
        /*0024*/ 	.byte	0x04, 0x11
        /*0026*/ 	.short	(.L_10 - .L_9)
	.align		4
.L_9:
        /*0028*/ 	.word	index@($__internal_0_$__cuda_sm10x_tcgen05_guardrail_trap_col_being_dealloced_not_returned_by_alloc)
        /*002c*/ 	.word	0x00000008


	//----- nvinfo : EIATTR_FRAME_SIZE
	.align		4
.L_10:
        /*0030*/ 	.byte	0x04, 0x11
        /*0032*/ 	.short	(.L_12 - .L_11)
	.align		4
.L_11:
        /*0034*/ 	.word	index@(matmul_kernel)
        /*0038*/ 	.word	0x00000008


	//----- nvinfo : EIATTR_MIN_STACK_SIZE
	.align		4
.L_12:
        /*003c*/ 	.byte	0x04, 0x12
        /*003e*/ 	.short	(.L_14 - .L_13)
	.align		4
.L_13:
        /*0040*/ 	.word	index@(matmul_kernel)
        /*0044*/ 	.word	0x00000008
.L_14:


//--------------------- .nv.info.matmul_kernel    --------------------------
	.section	.nv.info.matmul_kernel,"",@"SHT_CUDA_INFO"
	.sectionflags	@""
	.align	4


	//----- nvinfo : EIATTR_CUDA_API_VERSION
	.align		4
        /*0000*/ 	.byte	0x04, 0x37
        /*0002*/ 	.short	(.L_16 - .L_15)
.L_15:
        /*0004*/ 	.word	0x00000081


	//----- nvinfo : EIATTR_KPARAM_INFO
	.align		4
.L_16:
        /*0008*/ 	.byte	0x04, 0x17
        /*000a*/ 	.short	(.L_18 - .L_17)
.L_17:
        /*000c*/ 	.word	0x00000000
        /*0010*/ 	.short	0x000d
        /*0012*/ 	.short	0x0048
        /*0014*/ 	.byte	0x00, 0xf4, 0x21, 0x00


	//----- nvinfo : EIATTR_KPARAM_INFO
	.align		4
.L_18:
        /*0018*/ 	.byte	0x04, 0x17
        /*001a*/ 	.short	(.L_20 - .L_19)
.L_19:
        /*001c*/ 	.word	0x00000000
        /*0020*/ 	.short	0x000c
        /*0022*/ 	.short	0x0040
        /*0024*/ 	.byte	0x00, 0xf4, 0x21, 0x00


	//----- nvinfo : EIATTR_KPARAM_INFO
	.align		4
.L_20:
        /*0028*/ 	.byte	0x04, 0x17
        /*002a*/ 	.short	(.L_22 - .L_21)
.L_21:
        /*002c*/ 	.word	0x00000000
        /*0030*/ 	.short	0x000b
        /*0032*/ 	.short	0x0038
        /*0034*/ 	.byte	0x00, 0xf0, 0x11, 0x00


	//----- nvinfo : EIATTR_KPARAM_INFO
	.align		4
.L_22:
        /*0038*/ 	.byte	0x04, 0x17
        /*003a*/ 	.short	(.L_24 - .L_23)
.L_23:
        /*003c*/ 	.word	0x00000000
        /*0040*/ 	.short	0x000a
        /*0042*/ 	.short	0x0034
        /*0044*/ 	.byte	0x00, 0xf0, 0x11, 0x00


	//----- nvinfo : EIATTR_KPARAM_INFO
	.align		4
.L_24:
        /*0048*/ 	.byte	0x04, 0x17
        /*004a*/ 	.short	(.L_26 - .L_25)
.L_25:
        /*004c*/ 	.word	0x00000000
        /*0050*/ 	.short	0x0009
        /*0052*/ 	.short	0x0030
        /*0054*/ 	.byte	0x00, 0xf0, 0x11, 0x00


	//----- nvinfo : EIATTR_KPARAM_INFO
	.align		4
.L_26:
        /*0058*/ 	.byte	0x04, 0x17
        /*005a*/ 	.short	(.L_28 - .L_27)
.L_27:
        /*005c*/ 	.word	0x00000000
        /*0060*/ 	.short	0x0008
        /*0062*/ 	.short	0x002c
        /*0064*/ 	.byte	0x00, 0xf0, 0x11, 0x00


	//----- nvinfo : EIATTR_KPARAM_INFO
	.align		4
.L_28:
        /*0068*/ 	.byte	0x04, 0x17
        /*006a*/ 	.short	(.L_30 - .L_29)
.L_29:
        /*006c*/ 	.word	0x00000000
        /*0070*/ 	.short	0x0007
        /*0072*/ 	.short	0x0028
        /*0074*/ 	.byte	0x00, 0xf0, 0x11, 0x00


	//----- nvinfo : EIATTR_KPARAM_INFO
	.align		4
.L_30:
        /*0078*/ 	.byte	0x04, 0x17
        /*007a*/ 	.short	(.L_32 - .L_31)
.L_31:
        /*007c*/ 	.word	0x00000000
        /*0080*/ 	.short	0x0006
        /*0082*/ 	.short	0x0024
        /*0084*/ 	.byte	0x00, 0xf0, 0x11, 0x00


	//----- nvinfo : EIATTR_KPARAM_INFO
	.align		4
.L_32:
        /*0088*/ 	.byte	0x04, 0x17
        /*008a*/ 	.short	(.L_34 - .L_33)
.L_33:
        /*008c*/ 	.word	0x00000000
        /*0090*/ 	.short	0x0005
        /*0092*/ 	.short	0x0020
        /*0094*/ 	.byte	0x00, 0xf0, 0x11, 0x00


	//----- nvinfo : EIATTR_KPARAM_INFO
	.align		4
.L_34:
        /*0098*/ 	.byte	0x04, 0x17
        /*009a*/ 	.short	(.L_36 - .L_35)
.L_35:
        /*009c*/ 	.word	0x00000000
        /*00a0*/ 	.short	0x0004
        /*00a2*/ 	.short	0x001c
        /*00a4*/ 	.byte	0x00, 0xf0, 0x11, 0x00


	//----- nvinfo : EIATTR_KPARAM_INFO
	.align		4
.L_36:
        /*00a8*/ 	.byte	0x04, 0x17
        /*00aa*/ 	.short	(.L_38 - .L_37)
.L_37:
        /*00ac*/ 	.word	0x00000000
        /*00b0*/ 	.short	0x0003
        /*00b2*/ 	.short	0x0018
        /*00b4*/ 	.byte	0x00, 0xf0, 0x11, 0x00


	//----- nvinfo : EIATTR_KPARAM_INFO
	.align		4
.L_38:
        /*00b8*/ 	.byte	0x04, 0x17
        /*00ba*/ 	.short	(.L_40 - .L_39)
.L_39:
        /*00bc*/ 	.word	0x00000000
        /*00c0*/ 	.short	0x0002
        /*00c2*/ 	.short	0x0010
        /*00c4*/ 	.byte	0x00, 0xf4, 0x21, 0x00


	//----- nvinfo : EIATTR_KPARAM_INFO
	.align		4
.L_40:
        /*00c8*/ 	.byte	0x04, 0x17
        /*00ca*/ 	.short	(.L_42 - .L_41)
.L_41:
        /*00cc*/ 	.word	0x00000000
        /*00d0*/ 	.short	0x0001
        /*00d2*/ 	.short	0x0008
        /*00d4*/ 	.byte	0x00, 0xf4, 0x21, 0x00


	//----- nvinfo : EIATTR_KPARAM_INFO
	.align		4
.L_42:
        /*00d8*/ 	.byte	0x04, 0x17
        /*00da*/ 	.short	(.L_44 - .L_43)
.L_43:
        /*00dc*/ 	.word	0x00000000
        /*00e0*/ 	.short	0x0000
        /*00e2*/ 	.short	0x0000
        /*00e4*/ 	.byte	0x00, 0xf4, 0x21, 0x00


	//----- nvinfo : EIATTR_AT_ENTRY_FRAGMENTS
	.align		4
.L_44:
        /*00e8*/ 	.byte	0x04, 0x4f
        /*00ea*/ 	.short	(.L_46 - .L_45)


	//   ....[0]....
.L_45:
        /*00ec*/ 	.word	0x00000004


	//----- nvinfo : EIATTR_RESERVED_SMEM_USED
	.align		4
.L_46:
        /*00f0*/ 	.byte	0x01, 0x41
	.zero		2


	//----- nvinfo : EIATTR_SPARSE_MMA_MASK
	.align		4
        /*00f4*/ 	.byte	0x03, 0x50
        /*00f6*/ 	.short	0x0000


	//----- nvinfo : EIATTR_TCGEN05_1CTA_USED
	.align		4
        /*00f8*/ 	.byte	0x01, 0x51
	.zero		2


	//----- nvinfo : EIATTR_MAXREG_COUNT
	.align		4
        /*00fc*/ 	.byte	0x03, 0x1b
        /*00fe*/ 	.short	0x00ff


	//----- nvinfo : EIATTR_NUM_BARRIERS
	.align		4
        /*0100*/ 	.byte	0x02, 0x4c
        /*0102*/ 	.byte	0x01
	.zero		1


	//----- nvinfo : EIATTR_ANNOTATIONS
	.align		4
        /*0104*/ 	.byte	0x04, 0x55
        /*0106*/ 	.short	(.L_48 - .L_47)


	//   ....[0]....
.L_47:
        /*0108*/ 	.word	0x00000001
        /*010c*/ 	.byte	0x60, 0x0c, 0x00, 0x00, 0x01, 0x00, 0x00, 0x00, 0x60, 0x34, 0x00, 0x00, 0x01, 0x00, 0x00, 0x00
        /*011c*/ 	.byte	0x10, 0x87, 0x00, 0x00, 0x01, 0x00, 0x00, 0x00, 0x60, 0xb8, 0x00, 0x00


	//----- nvinfo : EIATTR_INT_WARP_WIDE_INSTR_OFFSETS
	.align		4
.L_48:
        /*0128*/ 	.byte	0x04, 0x31
        /*012a*/ 	.short	(.L_50 - .L_49)


	//   ....[0]....
.L_49:
        /*012c*/ 	.word	0x00004280


	//   ....[1]....
        /*0130*/ 	.word	0x000042a0


	//   ....[2]....
        /*0134*/ 	.word	0x000043d0


	//   ....[3]....
        /*0138*/ 	.word	0x000100d0


	//   ....[4]....
        /*013c*/ 	.word	0x00010120


	//----- nvinfo : EIATTR_COOP_GROUP_MASK_REGIDS
	.align		4
.L_50:
        /*0140*/ 	.byte	0x04, 0x29
        /*0142*/ 	.short	(.L_52 - .L_51)


	//   ....[0]....
.L_51:
        /*0144*/ 	.word	0xffffffff


	//   ....[1]....
        /*0148*/ 	.word	0xffffffff


	//   ....[2]....
        /*014c*/ 	.word	0xffffffff


	//   ....[3]....
        /*0150*/ 	.word	0xffffffff


	//----- nvinfo : EIATTR_COOP_GROUP_INSTR_OFFSETS
	.align		4
.L_52:
        /*0154*/ 	.byte	0x04, 0x28
        /*0156*/ 	.short	(.L_54 - .L_53)


	//   ....[0]....
.L_53:
        /*0158*/ 	.word	0x00000070


	//   ....[1]....
        /*015c*/ 	.word	0x00000330


	//   ....[2]....
        /*0160*/ 	.word	0x0000ff60


	//   ....[3]....
        /*0164*/ 	.word	0x000101d0


	//----- nvinfo : EIATTR_VRC_CTA_INIT_COUNT
	.align		4
.L_54:
        /*0168*/ 	.byte	0x02, 0x4a
        /*016a*/ 	.byte	0x80
	.zero		1


	//----- nvinfo : EIATTR_MBARRIER_INSTR_OFFSETS
	.align		4
        /*016c*/ 	.byte	0x04, 0x39
        /*016e*/ 	.short	(.L_56 - .L_55)


	//   ....[0]....
.L_55:
        /*0170*/ 	.word	0x00004500
        /*0174*/ 	.word	0x000000ff
        /*0178*/ 	.word	0x00000000
        /*017c*/ 	.short	0x0100
        /*017e*/ 	.byte	0x0c
	.zero		1


	//   ....[1]....
        /*0180*/ 	.word	0x00004630
        /*0184*/ 	.word	0x000000ff
        /*0188*/ 	.word	0x0001e008
        /*018c*/ 	.short	0x0100
        /*018e*/ 	.byte	0x0a
	.zero		1


	//   ....[2]....
        /*0190*/ 	.word	0x0000a010
        /*0194*/ 	.word	0x000000ff
        /*0198*/ 	.word	0x00000000
        /*019c*/ 	.short	0x010a
        /*019e*/ 	.byte	0x15
	.zero		1


	//   ....[3]....
        /*01a0*/ 	.word	0x0000bae0
        /*01a4*/ 	.word	0x000000ff
        /*01a8*/ 	.word	0x00000000
        /*01ac*/ 	.short	0x010a
        /*01ae*/ 	.byte	0x0c
	.zero		1


	//   ....[4]....
        /*01b0*/ 	.word	0x0000bc80
        /*01b4*/ 	.word	0x000000ff
        /*01b8*/ 	.word	0x0001e000
        /*01bc*/ 	.short	0x0108
        /*01be*/ 	.byte	0x0a
	.zero		1


	//   ....[5]....
        /*01c0*/ 	.word	0x0000bd10
        /*01c4*/ 	.word	0x000000ff
        /*01c8*/ 	.word	0x0001e008
        /*01cc*/ 	.short	0x0108
        /*01ce*/ 	.byte	0x0a
	.zero		1


	//   ....[6]....
        /*01d0*/ 	.word	0x000101f0
        /*01d4*/ 	.word	0x000000ff
        /*01d8*/ 	.word	0x00000000
        /*01dc*/ 	.short	0x010a
        /*01de*/ 	.byte	0x15
	.zero		1


	//   ....[7]....
        /*01e0*/ 	.word	0x00010220
        /*01e4*/ 	.word	0x000000ff
        /*01e8*/ 	.word	0x00000000
        /*01ec*/ 	.short	0x010a
        /*01ee*/ 	.byte	0x0c
	.zero		1


	//----- nvinfo : EIATTR_NUM_MBARRIERS
	.align		4
.L_56:
        /*01f0*/ 	.byte	0x03, 0x38
        /*01f2*/ 	.short	0x0002


	//----- nvinfo : EIATTR_EXIT_INSTR_OFFSETS
	.align		4
        /*01f4*/ 	.byte	0x04, 0x1c
        /*01f6*/ 	.short	(.L_58 - .L_57)


	//   ....[0]....
.L_57:
        /*01f8*/ 	.word	0x000101e0


	//----- nvinfo : EIATTR_REQNTID
	.align		4
.L_58:
        /*01fc*/ 	.byte	0x04, 0x10
        /*01fe*/ 	.short	(.L_60 - .L_59)
.L_59:
        /*0200*/ 	.word	0x00000080
        /*0204*/ 	.word	0x00000001
        /*0208*/ 	.word	0x00000001


	//----- nvinfo : EIATTR_CRS_STACK_SIZE
	.align		4
.L_60:
        /*020c*/ 	.byte	0x04, 0x1e
        /*020e*/ 	.short	(.L_62 - .L_61)
.L_61:
        /*0210*/ 	.word	0x00000000


	//----- nvinfo : EIATTR_CBANK_PARAM_SIZE
	.align		4
.L_62:
        /*0214*/ 	.byte	0x03, 0x19
        /*0216*/ 	.short	0x0050


	//----- nvinfo : EIATTR_PARAM_CBANK
	.align		4
        /*0218*/ 	.byte	0x04, 0x0a
        /*021a*/ 	.short	(.L_64 - .L_63)
	.align		4
.L_63:
        /*021c*/ 	.word	index@(.nv.constant0.matmul_kernel)
        /*0220*/ 	.short	0x0380
        /*0222*/ 	.short	0x0050


	//----- nvinfo : EIATTR_SW_WAR
	.align		4
.L_64:
        /*0224*/ 	.byte	0x04, 0x36
        /*0226*/ 	.short	(.L_66 - .L_65)
.L_65:
        /*0228*/ 	.word	0x00000008
.L_66:


//--------------------- .nv.compat                --------------------------
	.section	.nv.compat,"",@"SHT_CUDA_COMPAT_INFO"
	.align	4
        /*0000*/ 	.byte	0x02, 0x02, 0x02, 0x00, 0x02, 0x05, 0x05, 0x00, 0x02, 0x03, 0x00, 0x00, 0x02, 0x06, 0x01, 0x00


//--------------------- .nv.callgraph             --------------------------
	.section	.nv.callgraph,"",@"SHT_CUDA_CALLGRAPH"
	.align	4
	.sectionentsize	8
	.align		4
        /*0000*/ 	.word	0x00000000
	.align		4
        /*0004*/ 	.word	0xffffffff
	.align		4
        /*0008*/ 	.word	0x00000000
	.align		4
        /*000c*/ 	.word	0xfffffffe
	.align		4
        /*0010*/ 	.word	0x00000000
	.align		4
        /*0014*/ 	.word	0xfffffffd
	.align		4
        /*0018*/ 	.word	0x00000000
	.align		4
        /*001c*/ 	.word	0xfffffffc


//--------------------- .text.matmul_kernel       --------------------------
	.section	.text.matmul_kernel,"ax",@progbits
	.align	128
        .global         matmul_kernel
        .type           matmul_kernel,@function
        .size           matmul_kernel,(.L_x_20 - matmul_kernel)
        .other          matmul_kernel,@"STO_CUDA_ENTRY STV_DEFAULT"
matmul_kernel:
.text.matmul_kernel:
[----:B------:R-:W1:Y:S01]  /*0000*/  LDC R1, c[0x0][0x37c] ;  /* 0x0000df00ff017b82 */ /* 0x000e620000000800 */
[----:B------:R-:W2:Y:S01]  /*0010*/  S2R R0, SR_TID.X ;  /* 0x0000000000007919 */ /* 0x000ea20000002100 */
[----:B-1----:R-:W-:Y:S01]  /*0020*/  VIADD R1, R1, 0xfffffff8 ;  /* 0xfffffff801017836 */ /* 0x002fe20000000000 */
[----:B--2---:R-:W-:-:S13]  /*0030*/  ISETP.GE.U32.AND P0, PT, R0, 0x20, PT ;  /* 0x000000200000780c */ /* 0x004fda0003f06070 */
[----:B------:R-:W-:Y:S02]  /*0040*/  VOTEU.ANY UP0, P0 ;  /* 0x0000000000ff7886 */ /* 0x000fe40000000100 */
[----:B------:R-:W-:Y:S05]  /*0050*/  BRA.U UP0, `(.L_x_0) ;  /* 0x0000000100b87547 */ /* 0x000fea000b800000 */
[----:B------:R-:W1:Y:S01]  /*0060*/  S2UR UR6, SR_CgaCtaId ;  /* 0x00000000000679c3 */ /* 0x000e620000008800 */
[----:B------:R-:W-:Y:S01]  /*0070*/  NOP ;  /* 0x0000000000007918 */ /* 0x000fe20000000000 */
[----:B------:R-:W-:Y:S02]  /*0080*/  UMOV UR4, 0x40 ;  /* 0x0000004000047882 */ /* 0x000fe40000000000 */
[----:B-1----:R-:W-:-:S09]  /*0090*/  ULEA UR4, UR6, UR4, 0x18 ;  /* 0x0000000406047291 */ /* 0x002fd2000f8ec0ff */
[----:B------:R-:W1:Y:S01]  /*00a0*/  LDS.U8 R0, [UR4] ;  /* 0x00000004ff007984 */ /* 0x000e620008000000 */
[----:B------:R-:W-:Y:S02]  /*00b0*/  UMOV UR4, 0x400 ;  /* 0x0000040000047882 */ /* 0x000fe40000000000 */
[----:B------:R-:W-:Y:S01]  /*00c0*/  ULEA UR4, UR6, UR4, 0x18 ;  /* 0x0000000406047291 */ /* 0x000fe2000f8ec0ff */
[----:B-1----:R-:W-:-:S13]  /*00d0*/  ISETP.NE.AND P0, PT, R0, RZ, PT ;  /* 0x000000ff0000720c */ /* 0x002fda0003f05270 */
[----:B------:R-:W-:Y:S05]  /*00e0*/  @P0 BRA `(.L_x_1) ;  /* 0x00000000007c0947 */ /* 0x000fea0003800000 */
[----:B------:R-:W-:-:S13]  /*00f0*/  ELECT P0, URZ, PT ;  /* 0x0000000000ff782f */ /* 0x000fda0003800000 */
[----:B------:R-:W-:Y:S05]  /*0100*/  @!P0 BRA `(.L_x_2) ;  /* 0x0000000000848947 */ /* 0x000fea0003800000 */
[----:B------:R-:W-:Y:S01]  /*0110*/  UMOV UR5, 0x8 ;  /* 0x0000000800057882 */ /* 0x000fe20000000000 */
[----:B------:R-:W-:Y:S02]  /*0120*/  IMAD.MOV.U32 R4, RZ, RZ, 0x1 ;  /* 0x00000001ff047424 */ /* 0x000fe400078e00ff */
[----:B------:R-:W-:Y:S02]  /*0130*/  IMAD.MOV.U32 R5, RZ, RZ, 0xff ;  /* 0x000000ffff057424 */ /* 0x000fe400078e00ff */
[----:B------:R-:W-:Y:S04]  /*0140*/  DEPBAR.LE SB1, 0x36 ;  /* 0x00009d800000791a */ /* 0x000fe80000000000 */
[----:B------:R-:W1:Y:S02]  /*0150*/  UTCATOMSWS.FIND_AND_SET.ALIGN UP1, UR5, UR5 ;  /* 0x00000005000575e3 */ /* 0x000e640008020800 */
[----:B-1----:R-:W-:-:S04]  /*0160*/  PLOP3.LUT P0, PT, PT, PT, UP1, 0x80, 0x8 ;  /* 0x000000000008781c */ /* 0x002fc80003f0f018 */
[----:B------:R-:W-:-:S04]  /*0170*/  SEL R0, RZ, 0xffffffff, !P0 ;  /* 0xffffffffff007807 */ /* 0x000fc80004000000 */
[----:B------:R-:W-:Y:S01]  /*0180*/  ISETP.NE.AND P0, PT, R0, RZ, PT ;  /* 0x000000ff0000720c */ /* 0x000fe20003f05270 */
[----:B------:R-:W-:-:S12]  /*0190*/  IMAD.U32 R0, RZ, RZ, UR5 ;  /* 0x00000005ff007e24 */ /* 0x000fd8000f8e00ff */
[----:B------:R-:W-:Y:S05]  /*01a0*/  @P0 BRA `(.L_x_3) ;  /* 0x0000000000240947 */ /* 0x000fea0003800000 */
.L_x_4:
[----:B------:R-:W-:Y:S05]  /*01b0*/  NANOSLEEP 0x64 ;  /* 0x000000640000795d */ /* 0x000fea0003800000 */
[----:B------:R-:W-:-:S05]  /*01c0*/  UMOV UR5, 0x8 ;  /* 0x0000000800057882 */ /* 0x000fca0000000000 */
[----:B------:R-:W-:Y:S04]  /*01d0*/  DEPBAR.LE SB1, 0x36 ;  /* 0x00009d800000791a */ /* 0x000fe80000000000 */
[----:B------:R-:W1:Y:S02]  /*01e0*/  UTCATOMSWS.FIND_AND_SET.ALIGN UP1, UR5, UR5 ;  /* 0x00000005000575e3 */ /* 0x000e640008020800 */
[----:B-1----:R-:W-:-:S04]  /*01f0*/  PLOP3.LUT P0, PT, PT, PT, UP1, 0x80, 0x8 ;  /* 0x000000000008781c */ /* 0x002fc80003f0f018 */
[----:B------:R-:W-:-:S04]  /*0200*/  SEL R0, RZ, 0xffffffff, !P0 ;  /* 0xffffffffff007807 */ /* 0x000fc80004000000 */
[----:B------:R-:W-:Y:S01]  /*0210*/  ISETP.NE.AND P0, PT, R0, RZ, PT ;  /* 0x000000ff0000720c */ /* 0x000fe20003f05270 */
[----:B------:R-:W-:-:S12]  /*0220*/  IMAD.U32 R0, RZ, RZ, UR5 ;  /* 0x00000005ff007e24 */ /* 0x000fd8000f8e00ff */
[----:B------:R-:W-:Y:S05]  /*0230*/  @!P0 BRA `(.L_x_4) ;  /* 0xfffffffc00dc8947 */ /* 0x000fea000383ffff */
.L_x_3:
[C---:B------:R-:W-:Y:S01]  /*0240*/  VIADD R3, R0.reuse, 0x10 ;  /* 0x0000001000037836 */ /* 0x040fe20000000000 */
[----:B------:R-:W-:Y:S01]  /*0250*/  UMOV UR5, 0x50 ;  /* 0x0000005000057882 */ /* 0x000fe20000000000 */
[----:B------:R-:W-:Y:S01]  /*0260*/  SHF.L.U32 R2, R5, R0, RZ ;  /* 0x0000000005027219 */ /* 0x000fe200000006ff */
[----:B------:R-:W-:Y:S01]  /*0270*/  ULEA UR5, UR6, UR5, 0x18 ;  /* 0x0000000506057291 */ /* 0x000fe2000f8ec0ff */
[----:B------:R-:W-:Y:S01]  /*0280*/  IMAD.SHL.U32 R0, R0, 0x20, RZ ;  /* 0x0000002000007824 */ /* 0x000fe200078e00ff */
[----:B------:R-:W-:-:S04]  /*0290*/  SHF.L.U32 R3, R4, R3, RZ ;  /* 0x0000000304037219 */ /* 0x000fc800000006ff */
[----:B------:R-:W-:-:S05]  /*02a0*/  LOP3.LUT R2, R3, R2, RZ, 0xfc, !PT ;  /* 0x0000000203027212 */ /* 0x000fca00078efcff */
[----:B------:R1:W-:Y:S04]  /*02b0*/  ATOMS.OR RZ, [UR5], R2 ;  /* 0x00000002ffff798c */ /* 0x0003e8000b000005 */
[----:B------:R1:W-:Y:S01]  /*02c0*/  STS [UR4], R0 ;  /* 0x00000000ff007988 */ /* 0x0003e20008000804 */
[----:B------:R-:W-:Y:S05]  /*02d0*/  BRA `(.L_x_2) ;  /* 0x0000000000107947 */ /* 0x000fea0003800000 */
.L_x_1:
[----:B------:R-:W-:Y:S01]  /*02e0*/  IMAD.MOV.U32 R0, RZ, RZ, -0x1 ;  /* 0xffffffffff007424 */ /* 0x000fe200078e00ff */
[----:B------:R-:W-:-:S04]  /*02f0*/  MOV R2, 0x320 ;  /* 0x0000032000027802 */ /* 0x000fc80000000f00 */
[----:B------:R1:W-:Y:S03]  /*0300*/  STS [UR4], R0 ;  /* 0x00000000ff007988 */ /* 0x0003e60008000804 */
[----:B-1----:R-:W-:Y:S05]  /*0310*/  CALL.REL.NOINC `($__internal_1_$__cuda_sm10x_tcgen05_guardrail_trap_phase_invalid_during_alloc) ;  /* 0x000000fc00d87944 */ /* 0x002fea0003c00000 */
.L_x_2:
[----:B------:R-:W-:Y:S05]  /*0320*/  WARPSYNC.ALL ;  /* 0x0000000000007948 */ /* 0x000fea0003800000 */
[----:B------:R-:W-:Y:S01]  /*0330*/  NOP ;  /* 0x0000000000007918 */ /* 0x000fe20000000000 */
.L_x_0:
[----:B------:R-:W2:Y:S01]  /*0340*/  LDC.64 R18, c[0x0][0x398] ;  /* 0x0000e600ff127b82 */ /* 0x000ea20000000a00 */
[----:B------:R-:W3:Y:S01]  /*0350*/  S2R R5, SR_CTAID.X ;  /* 0x0000000000057919 */ /* 0x000ee20000002500 */
[----:B------:R-:W4:Y:S01]  /*0360*/  LDCU UR13, c[0x0][0x3a0] ;  /* 0x00007400ff0d77ac */ /* 0x000f220008000800 */
[----:B------:R-:W5:Y:S01]  /*0370*/  S2R R147, SR_TID.X ;  /* 0x0000000000937919 */ /* 0x000f620000002100 */
[----:B------:R-:W1:Y:S04]  /*0380*/  LDCU.64 UR20, c[0x0][0x3a8] ;  /* 0x00007500ff1477ac */ /* 0x000e680008000a00 */
[----:B------:R-:W1:Y:S01]  /*0390*/  S2UR UR5, SR_CgaCtaId ;  /* 0x00000000000579c3 */ /* 0x000e620000008800 */
[----:B------:R-:W1:Y:S01]  /*03a0*/  LDCU.128 UR16, c[0x0][0x380] ;  /* 0x00007000ff1077ac */ /* 0x000e620008000c00 */
[----:B------:R-:W-:Y:S01]  /*03b0*/  UMOV UR10, 0x400 ;  /* 0x00000400000a7882 */ /* 0x000fe20000000000 */
[----:B------:R-:W1:Y:S01]  /*03c0*/  LDCU UR15, c[0x0][0x3b0] ;  /* 0x00007600ff0f77ac */ /* 0x000e620008000800 */
[----:B------:R-:W-:Y:S01]  /*03d0*/  UMOV UR7, 0x1 ;  /* 0x0000000100077882 */ /* 0x000fe20000000000 */
[----:B----4-:R-:W-:Y:S01]  /*03e0*/  UIADD3 UR8, UPT, UPT, UR13, 0x1f, URZ ;  /* 0x0000001f0d087890 */ /* 0x010fe2000fffe0ff */
[----:B------:R-:W4:Y:S01]  /*03f0*/  LDCU.64 UR22, c[0x0][0x358] ;  /* 0x00006b00ff1677ac */ /* 0x000f220008000a00 */
[----:B-12---:R-:W-:Y:S01]  /*0400*/  VIADD R0, R19, 0xff ;  /* 0x000000ff13007836 */ /* 0x006fe20000000000 */
[----:B------:R-:W-:Y:S01]  /*0410*/  IABS R11, R19 ;  /* 0x00000013000b7213 */ /* 0x000fe20000000000 */
[----:B------:R-:W-:Y:S01]  /*0420*/  UISETP.GT.AND UP1, UPT, UR8, 0x1f, UPT ;  /* 0x0000001f0800788c */ /* 0x000fe2000bf24270 */
[----:B------:R-:W-:Y:S01]  /*0430*/  ISETP.NE.AND P4, PT, R18, RZ, PT ;  /* 0x000000ff1200720c */ /* 0x000fe20003f85270 */
[----:B------:R-:W-:Y:S01]  /*0440*/  IMAD.U32 R146, RZ, RZ, UR20 ;  /* 0x00000014ff927e24 */ /* 0x000fe2000f8e00ff */
[----:B------:R-:W-:Y:S01]  /*0450*/  SHF.R.S32.HI R3, RZ, 0x1f, R0 ;  /* 0x0000001fff037819 */ /* 0x000fe20000011400 */
[----:B------:R-:W-:-:S02]  /*0460*/  USEL UR4, URZ, 0x4, !UP1 ;  /* 0x00000004ff047887 */ /* 0x000fc4000c800000 */
[----:B------:R-:W-:Y:S01]  /*0470*/  ULEA UR10, UR5, UR10, 0x18 ;  /* 0x0000000a050a7291 */ /* 0x000fe2000f8ec0ff */
[----:B------:R-:W-:Y:S02]  /*0480*/  LEA.HI R3, R3, R0, RZ, 0x8 ;  /* 0x0000000003037211 */ /* 0x000fe400078f40ff */
[----:B---3--:R-:W-:Y:S01]  /*0490*/  IABS R8, R5 ;  /* 0x0000000500087213 */ /* 0x008fe20000000000 */
[----:B------:R-:W-:Y:S01]  /*04a0*/  UIADD3 UR12, UPT, UPT, UR10, 0x1e000, URZ ;  /* 0x0001e0000a0c7890 */ /* 0x000fe2000fffe0ff */
[----:B------:R-:W-:Y:S01]  /*04b0*/  SHF.R.S32.HI R4, RZ, 0x8, R3 ;  /* 0x00000008ff047819 */ /* 0x000fe20000011403 */
[C---:B-----5:R-:W-:Y:S01]  /*04c0*/  IMAD.SHL.U32 R12, R147.reuse, 0x10, RZ ;  /* 0x00000010930c7824 */ /* 0x060fe200078e00ff */
[----:B------:R-:W-:Y:S02]  /*04d0*/  LOP3.LUT R145, R147, 0x1f, RZ, 0xc0, !PT ;  /* 0x0000001f93917812 */ /* 0x000fe400078ec0ff */
[-C--:B------:R-:W-:Y:S02]  /*04e0*/  IABS R7, R4.reuse ;  /* 0x0000000400077213 */ /* 0x080fe40000000000 */
[----:B------:R-:W-:-:S02]  /*04f0*/  IABS R10, R4 ;  /* 0x00000004000a7213 */ /* 0x000fc40000000000 */
[----:B------:R-:W1:Y:S08]  /*0500*/  I2F.RP R0, R7 ;  /* 0x0000000700007306 */ /* 0x000e700000209400 */
[----:B-1----:R-:W1:Y:S02]  /*0510*/  MUFU.RCP R0, R0 ;  /* 0x0000000000007308 */ /* 0x002e640000001000 */
[----:B-1----:R-:W-:-:S02]  /*0520*/  VIADD R2, R0, 0xffffffe ;  /* 0x0ffffffe00027836 */ /* 0x002fc40000000000 */
[----:B------:R-:W-:-:S04]  /*0530*/  IMAD.MOV R0, RZ, RZ, -R10 ;  /* 0x000000ffff007224 */ /* 0x000fc800078e0a0a */
[----:B------:R1:W2:Y:S02]  /*0540*/  F2I.FTZ.U32.TRUNC.NTZ R3, R2 ;  /* 0x0000000200037305 */ /* 0x0002a4000021f000 */
[----:B-1----:R-:W-:Y:S02]  /*0550*/  IMAD.MOV.U32 R2, RZ, RZ, RZ ;  /* 0x000000ffff027224 */ /* 0x002fe400078e00ff */
[----:B--2---:R-:W-:-:S04]  /*0560*/  IMAD.MOV R6, RZ, RZ, -R3 ;  /* 0x000000ffff067224 */ /* 0x004fc800078e0a03 */
[----:B------:R-:W-:Y:S02]  /*0570*/  IMAD R9, R6, R7, RZ ;  /* 0x0000000706097224 */ /* 0x000fe400078e02ff */
[----:B------:R-:W-:Y:S02]  /*0580*/  IMAD.MOV.U32 R6, RZ, RZ, R8 ;  /* 0x000000ffff067224 */ /* 0x000fe400078e0008 */
[----:B------:R-:W-:-:S06]  /*0590*/  IMAD.HI.U32 R3, R3, R9, R2 ;  /* 0x0000000903037227 */ /* 0x000fcc00078e0002 */
[----:B------:R-:W-:-:S04]  /*05a0*/  IMAD.HI.U32 R3, R3, R6, RZ ;  /* 0x0000000603037227 */ /* 0x000fc800078e00ff */
[----:B------:R-:W-:Y:S01]  /*05b0*/  IMAD R0, R3, R0, R6 ;  /* 0x0000000003007224 */ /* 0x000fe200078e0206 */
[----:B------:R-:W-:Y:S04]  /*05c0*/  BAR.SYNC.DEFER_BLOCKING 0x0 ;  /* 0x0000000000007b1d */ /* 0x000fe80000010000 */
[----:B------:R-:W-:-:S13]  /*05d0*/  ISETP.GT.U32.AND P1, PT, R7, R0, PT ;  /* 0x000000000700720c */ /* 0x000fda0003f24070 */
[----:B------:R-:W-:Y:S02]  /*05e0*/  @!P1 IMAD.IADD R0, R0, 0x1, -R7 ;  /* 0x0000000100009824 */ /* 0x000fe400078e0a07 */
[----:B------:R-:W-:Y:S01]  /*05f0*/  @!P1 VIADD R3, R3, 0x1 ;  /* 0x0000000103039836 */ /* 0x000fe20000000000 */
[----:B------:R-:W-:Y:S02]  /*0600*/  ISETP.NE.AND P1, PT, R4, RZ, PT ;  /* 0x000000ff0400720c */ /* 0x000fe40003f25270 */
[----:B------:R-:W-:Y:S02]  /*0610*/  ISETP.GE.U32.AND P0, PT, R0, R7, PT ;  /* 0x000000070000720c */ /* 0x000fe40003f06070 */
[----:B------:R-:W-:-:S04]  /*0620*/  LOP3.LUT R0, R5, R4, RZ, 0x3c, !PT ;  /* 0x0000000405007212 */ /* 0x000fc800078e3cff */
[----:B------:R-:W-:Y:S01]  /*0630*/  ISETP.GE.AND P2, PT, R0, RZ, PT ;  /* 0x000000ff0000720c */ /* 0x000fe20003f46270 */
[----:B------:R-:W-:-:S06]  /*0640*/  VIADD R0, R18, 0x3f ;  /* 0x0000003f12007836 */ /* 0x000fcc0000000000 */
[----:B------:R-:W-:-:S04]  /*0650*/  @P0 VIADD R3, R3, 0x1 ;  /* 0x0000000103030836 */ /* 0x000fc80000000000 */
[----:B------:R-:W-:Y:S01]  /*0660*/  IMAD.MOV.U32 R22, RZ, RZ, R3 ;  /* 0x000000ffff167224 */ /* 0x000fe200078e0003 */
[----:B------:R-:W-:-:S03]  /*0670*/  SHF.R.S32.HI R3, RZ, 0x1f, R0 ;  /* 0x0000001fff037819 */ /* 0x000fc60000011400 */
[----:B------:R-:W-:Y:S01]  /*0680*/  @!P2 IMAD.MOV R22, RZ, RZ, -R22 ;  /* 0x000000ffff16a224 */ /* 0x000fe200078e0a16 */
[----:B------:R-:W-:Y:S02]  /*0690*/  LEA.HI R3, R3, R0, RZ, 0x6 ;  /* 0x0000000003037211 */ /* 0x000fe400078f30ff */
[----:B------:R-:W-:-:S04]  /*06a0*/  @!P1 LOP3.LUT R22, RZ, R4, RZ, 0x33, !PT ;  /* 0x00000004ff169212 */ /* 0x000fc800078e33ff */
[----:B------:R-:W-:Y:S01]  /*06b0*/  LEA.HI.SX32 R3, R3, -R22, 0x1a ;  /* 0x8000001603037211 */ /* 0x000fe200078fd2ff */
[----:B------:R-:W-:-:S03]  /*06c0*/  IMAD.MOV R2, RZ, RZ, -R22 ;  /* 0x000000ffff027224 */ /* 0x000fc600078e0a16 */
[----:B------:R-:W-:Y:S01]  /*06d0*/  VIMNMX R27, PT, PT, R3, 0x1, PT ;  /* 0x00000001031b7848 */ /* 0x000fe20003fe0100 */
[----:B------:R-:W-:Y:S01]  /*06e0*/  IMAD R10, R4, R2, R5 ;  /* 0x00000002040a7224 */ /* 0x000fe200078e0205 */
[----:B------:R-:W-:Y:S01]  /*06f0*/  IABS R3, R18 ;  /* 0x0000001200037213 */ /* 0x000fe20000000000 */
[----:B------:R-:W-:Y:S01]  /*0700*/  IMAD.MOV.U32 R5, RZ, RZ, R11 ;  /* 0x000000ffff057224 */ /* 0x000fe200078e000b */
[----:B------:R-:W-:Y:S02]  /*0710*/  IABS R9, R27 ;  /* 0x0000001b00097213 */ /* 0x000fe40000000000 */
[----:B------:R-:W-:Y:S08]  /*0720*/  I2F.RP R2, R3 ;  /* 0x0000000300027306 */ /* 0x000ff00000209400 */
[----:B------:R-:W1:Y:S08]  /*0730*/  I2F.RP R0, R9 ;  /* 0x0000000900007306 */ /* 0x000e700000209400 */
[----:B------:R-:W2:Y:S08]  /*0740*/  I2F.RP R4, R5 ;  /* 0x0000000500047306 */ /* 0x000eb00000209400 */
[----:B-1----:R-:W1:Y:S08]  /*0750*/  MUFU.RCP R0, R0 ;  /* 0x0000000000007308 */ /* 0x002e700000001000 */
[----:B------:R-:W-:Y:S08]  /*0760*/  MUFU.RCP R2, R2 ;  /* 0x0000000200027308 */ /* 0x000ff00000001000 */
[----:B--2---:R-:W-:Y:S01]  /*0770*/  MUFU.RCP R4, R4 ;  /* 0x0000000400047308 */ /* 0x004fe20000001000 */
[----:B-1----:R-:W-:Y:S01]  /*0780*/  VIADD R6, R0, 0xffffffe ;  /* 0x0ffffffe00067836 */ /* 0x002fe20000000000 */
[----:B------:R-:W-:-:S06]  /*0790*/  IABS R0, R10 ;  /* 0x0000000a00007213 */ /* 0x000fcc0000000000 */
[----:B------:R1:W2:Y:S02]  /*07a0*/  F2I.FTZ.U32.TRUNC.NTZ R7, R6 ;  /* 0x0000000600077305 */ /* 0x0002a4000021f000 */
[----:B-1----:R-:W-:Y:S02]  /*07b0*/  IMAD.MOV.U32 R6, RZ, RZ, RZ ;  /* 0x000000ffff067224 */ /* 0x002fe400078e00ff */
[----:B--2---:R-:W-:-:S04]  /*07c0*/  IMAD.MOV R8, RZ, RZ, -R7 ;  /* 0x000000ffff087224 */ /* 0x004fc800078e0a07 */
[----:B------:R-:W-:Y:S01]  /*07d0*/  IMAD R11, R8, R9, RZ ;  /* 0x00000009080b7224 */ /* 0x000fe200078e02ff */
[----:B------:R-:W-:-:S03]  /*07e0*/  IABS R8, R27 ;  /* 0x0000001b00087213 */ /* 0x000fc60000000000 */
[----:B------:R-:W-:Y:S01]  /*07f0*/  IMAD.HI.U32 R6, R7, R11, R6 ;  /* 0x0000000b07067227 */ /* 0x000fe200078e0006 */
[----:B------:R-:W-:-:S03]  /*0800*/  LOP3.LUT R11, R147, 0x3f, RZ, 0xc0, !PT ;  /* 0x0000003f930b7812 */ /* 0x000fc600078ec0ff */
[----:B------:R-:W-:Y:S02]  /*0810*/  IMAD.MOV.U32 R7, RZ, RZ, R0 ;  /* 0x000000ffff077224 */ /* 0x000fe400078e0000 */
[----:B------:R-:W-:Y:S02]  /*0820*/  IMAD.MOV R0, RZ, RZ, -R8 ;  /* 0x000000ffff007224 */ /* 0x000fe400078e0a08 */
[----:B------:R-:W-:-:S04]  /*0830*/  IMAD.HI.U32 R6, R6, R7, RZ ;  /* 0x0000000706067227 */ /* 0x000fc800078e00ff */
[----:B------:R-:W-:Y:S02]  /*0840*/  IMAD R0, R6, R0, R7 ;  /* 0x0000000006007224 */ /* 0x000fe400078e0207 */
[----:B------:R-:W-:Y:S01]  /*0850*/  VIADD R7, R2, 0xffffffe ;  /* 0x0ffffffe02077836 */ /* 0x000fe20000000000 */
[--C-:B------:R-:W-:Y:S01]  /*0860*/  SHF.R.U32.HI R2, RZ, 0x5, R147.reuse ;  /* 0x00000005ff027819 */ /* 0x100fe20000011693 */
[----:B------:R-:W-:Y:S01]  /*0870*/  VIADD R8, R4, 0xffffffe ;  /* 0x0ffffffe04087836 */ /* 0x000fe20000000000 */
[----:B------:R-:W-:Y:S02]  /*0880*/  ISETP.GT.U32.AND P1, PT, R9, R0, PT ;  /* 0x000000000900720c */ /* 0x000fe40003f24070 */
[----:B------:R-:W-:Y:S01]  /*0890*/  R2UR UR14, R2 ;  /* 0x00000000020e72ca */ /* 0x000fe200000e0000 */
[----:B------:R-:W1:Y:S01]  /*08a0*/  F2I.FTZ.U32.TRUNC.NTZ R7, R7 ;  /* 0x0000000700077305 */ /* 0x000e62000021f000 */
[----:B------:R-:W-:Y:S02]  /*08b0*/  LOP3.LUT R2, R12, 0x70, RZ, 0xc0, !PT ;  /* 0x000000700c027812 */ /* 0x000fe400078ec0ff */
[----:B------:R-:W-:-:S03]  /*08c0*/  SHF.R.U32.HI R4, RZ, 0x5, R147 ;  /* 0x00000005ff047819 */ /* 0x000fc60000011693 */
[----:B------:R-:W-:-:S04]  /*08d0*/  IMAD R13, R11, 0x80, R2 ;  /* 0x000000800b0d7824 */ /* 0x000fc800078e0202 */
[----:B------:R-:W-:Y:S02]  /*08e0*/  @!P1 IMAD.IADD R0, R0, 0x1, -R9 ;  /* 0x0000000100009824 */ /* 0x000fe400078e0a09 */
[----:B------:R-:W-:Y:S01]  /*08f0*/  @!P1 VIADD R6, R6, 0x1 ;  /* 0x0000000106069836 */ /* 0x000fe20000000000 */
[----:B------:R-:W-:Y:S02]  /*0900*/  ISETP.NE.AND P1, PT, R27, RZ, PT ;  /* 0x000000ff1b00720c */ /* 0x000fe40003f25270 */
[----:B------:R-:W-:Y:S02]  /*0910*/  ISETP.GE.U32.AND P0, PT, R0, R9, PT ;  /* 0x000000090000720c */ /* 0x000fe40003f06070 */
[----:B------:R-:W-:Y:S02]  /*0920*/  LOP3.LUT R0, R10, R27, RZ, 0x3c, !PT ;  /* 0x0000001b0a007212 */ /* 0x000fe400078e3cff */
[----:B------:R-:W-:Y:S02]  /*0930*/  LOP3.LUT R9, R147, 0x60, RZ, 0xc0, !PT ;  /* 0x0000006093097812 */ /* 0x000fe400078ec0ff */
[----:B------:R-:W-:-:S02]  /*0940*/  ISETP.GE.AND P2, PT, R0, RZ, PT ;  /* 0x000000ff0000720c */ /* 0x000fc40003f46270 */
[----:B------:R-:W-:Y:S02]  /*0950*/  R2UR UR29, R9 ;  /* 0x00000000091d72ca */ /* 0x000fe400000e0000 */
[----:B------:R-:W2:Y:S01]  /*0960*/  F2I.FTZ.U32.TRUNC.NTZ R9, R8 ;  /* 0x0000000800097305 */ /* 0x000ea2000021f000 */
[----:B------:R-:W-:Y:S02]  /*0970*/  LOP3.LUT R0, R147, 0x40, RZ, 0xc0, !PT ;  /* 0x0000004093007812 */ /* 0x000fe400078ec0ff */
[----:B------:R-:W-:Y:S02]  /*0980*/  @P0 VIADD R6, R6, 0x1 ;  /* 0x0000000106060836 */ /* 0x000fe40000000000 */
[----:B------:R-:W-:Y:S02]  /*0990*/  LEA.HI R0, R0, R13, RZ, 0x1c ;  /* 0x0000000d00007211 */ /* 0x000fe400078fe0ff */
[----:B------:R-:W-:Y:S01]  /*09a0*/  IMAD.MOV.U32 R12, RZ, RZ, R6 ;  /* 0x000000ffff0c7224 */ /* 0x000fe200078e0006 */
[----:B------:R-:W-:Y:S01]  /*09b0*/  SGXT.U32 R13, R4, 0x2 ;  /* 0x00000002040d781a */ /* 0x000fe20000000000 */
[----:B-1----:R-:W-:-:S02]  /*09c0*/  IMAD.MOV R6, RZ, RZ, -R7 ;  /* 0x000000ffff067224 */ /* 0x002fc400078e0a07 */
[----:B------:R-:W-:Y:S01]  /*09d0*/  @!P2 IMAD.MOV R12, RZ, RZ, -R12 ;  /* 0x000000ffff0ca224 */ /* 0x000fe200078e0a0c */
[----:B------:R-:W-:Y:S01]  /*09e0*/  @!P1 LOP3.LUT R12, RZ, R27, RZ, 0x33, !PT ;  /* 0x0000001bff0c9212 */ /* 0x000fe200078e33ff */
[----:B------:R-:W-:Y:S02]  /*09f0*/  IMAD.MOV.U32 R2, RZ, RZ, R6 ;  /* 0x000000ffff027224 */ /* 0x000fe400078e0006 */
[----:B------:R-:W-:Y:S02]  /*0a00*/  IMAD.MOV.U32 R6, RZ, RZ, RZ ;  /* 0x000000ffff067224 */ /* 0x000fe400078e00ff */
[----:B------:R-:W-:Y:S02]  /*0a10*/  IMAD R15, R2, R3, RZ ;  /* 0x00000003020f7224 */ /* 0x000fe400078e02ff */
[----:B------:R-:W-:Y:S02]  /*0a20*/  IMAD.SHL.U32 R2, R12, 0x100, RZ ;  /* 0x000001000c027824 */ /* 0x000fe400078e00ff */
[----:B--2---:R-:W-:-:S02]  /*0a30*/  IMAD.MOV R8, RZ, RZ, -R9 ;  /* 0x000000ffff087224 */ /* 0x004fc400078e0a09 */
[----:B------:R-:W-:Y:S01]  /*0a40*/  IMAD.HI.U32 R7, R7, R15, R6 ;  /* 0x0000000f07077227 */ /* 0x000fe200078e0006 */
[----:B------:R-:W-:-:S03]  /*0a50*/  LOP3.LUT R6, R2, R13, RZ, 0xfc, !PT ;  /* 0x0000000d02067212 */ /* 0x000fc600078efcff */
[----:B------:R-:W-:Y:S01]  /*0a60*/  IMAD R17, R8, R5, RZ ;  /* 0x0000000508117224 */ /* 0x000fe200078e02ff */
[C---:B------:R-:W-:Y:S01]  /*0a70*/  LOP3.LUT R25, R6.reuse, 0x4, RZ, 0xfc, !PT ;  /* 0x0000000406197812 */ /* 0x040fe200078efcff */
[----:B------:R-:W-:Y:S01]  /*0a80*/  IMAD.MOV.U32 R8, RZ, RZ, RZ ;  /* 0x000000ffff087224 */ /* 0x000fe200078e00ff */
[C---:B------:R-:W-:Y:S02]  /*0a90*/  LOP3.LUT R21, R6.reuse, 0x8, RZ, 0xfc, !PT ;  /* 0x0000000806157812 */ /* 0x040fe400078efcff */
[----:B------:R-:W-:Y:S01]  /*0aa0*/  IABS R15, R25 ;  /* 0x00000019000f7213 */ /* 0x000fe20000000000 */
[----:B------:R-:W-:Y:S01]  /*0ab0*/  IMAD.HI.U32 R4, R9, R17, R8 ;  /* 0x0000001109047227 */ /* 0x000fe200078e0008 */
[----:B------:R-:W-:Y:S02]  /*0ac0*/  IABS R16, R21 ;  /* 0x0000001500107213 */ /* 0x000fe40000000000 */
[C---:B------:R-:W-:Y:S01]  /*0ad0*/  LOP3.LUT R37, R6.reuse, 0x34, RZ, 0xfc, !PT ;  /* 0x0000003406257812 */ /* 0x040fe200078efcff */
[----:B------:R-:W-:Y:S01]  /*0ae0*/  IMAD.MOV R8, RZ, RZ, -R12 ;  /* 0x000000ffff087224 */ /* 0x000fe200078e0a0c */
[----:B------:R-:W-:Y:S01]  /*0af0*/  LOP3.LUT R23, R6, 0xc, RZ, 0xfc, !PT ;  /* 0x0000000c06177812 */ /* 0x000fe200078efcff */
[----:B------:R-:W-:Y:S01]  /*0b00*/  IMAD.HI.U32 R12, R4, R16, RZ ;  /* 0x00000010040c7227 */ /* 0x000fe200078e00ff */
[----:B------:R-:W-:-:S02]  /*0b10*/  IABS R38, R37 ;  /* 0x0000002500267213 */ /* 0x000fc40000000000 */
[----:B------:R-:W-:Y:S01]  /*0b20*/  IABS R14, R6 ;  /* 0x00000006000e7213 */ /* 0x000fe20000000000 */
[----:B------:R-:W-:Y:S01]  /*0b30*/  IMAD R8, R27, R8, R10 ;  /* 0x000000081b087224 */ /* 0x000fe200078e020a */
[----:B------:R-:W-:Y:S01]  /*0b40*/  LOP3.LUT R27, R6, 0x20, RZ, 0xfc, !PT ;  /* 0x00000020061b7812 */ /* 0x000fe200078efcff */
[----:B------:R-:W-:Y:S01]  /*0b50*/  IMAD.HI.U32 R10, R4, R15, RZ ;  /* 0x0000000f040a7227 */ /* 0x000fe200078e00ff */
[----:B------:R-:W-:Y:S02]  /*0b60*/  IABS R20, R23 ;  /* 0x0000001700147213 */ /* 0x000fe40000000000 */
[----:B------:R-:W-:Y:S01]  /*0b70*/  IABS R28, R27 ;  /* 0x0000001b001c7213 */ /* 0x000fe20000000000 */
[----:B------:R-:W-:Y:S01]  /*0b80*/  IMAD.IADD R8, R22, 0x1, R8 ;  /* 0x0000000116087824 */ /* 0x000fe200078e0208 */
[C---:B------:R-:W-:Y:S01]  /*0b90*/  LOP3.LUT R49, R6.reuse, 0x48, RZ, 0xfc, !PT ;  /* 0x0000004806317812 */ /* 0x040fe200078efcff */
[----:B------:R-:W-:Y:S01]  /*0ba0*/  IMAD.MOV R10, RZ, RZ, -R10 ;  /* 0x000000ffff0a7224 */ /* 0x000fe200078e0a0a */
[----:B------:R-:W-:Y:S01]  /*0bb0*/  LOP3.LUT R29, R6, 0x1c, RZ, 0xfc, !PT ;  /* 0x0000001c061d7812 */ /* 0x000fe200078efcff */
[----:B------:R-:W-:Y:S01]  /*0bc0*/  IMAD.MOV R17, RZ, RZ, -R12 ;  /* 0x000000ffff117224 */ /* 0x000fe200078e0a0c */
[----:B------:R-:W-:Y:S01]  /*0bd0*/  IABS R50, R49 ;  /* 0x0000003100327213 */ /* 0x000fe20000000000 */
[----:B------:R-:W-:Y:S01]  /*0be0*/  IMAD R46, R8, 0x40, R11 ;  /* 0x00000040082e7824 */ /* 0x000fe200078e020b */
[C---:B------:R-:W-:Y:S01]  /*0bf0*/  LOP3.LUT R35, R6.reuse, 0x10, RZ, 0xfc, !PT ;  /* 0x0000001006237812 */ /* 0x040fe200078efcff */
[C---:B------:R-:W-:Y:S01]  /*0c00*/  IMAD R8, R5.reuse, R10, R15 ;  /* 0x0000000a05087224 */ /* 0x040fe200078e020f */
[----:B------:R-:W-:Y:S01]  /*0c10*/  IABS R26, R29 ;  /* 0x0000001d001a7213 */ /* 0x000fe20000000000 */
[----:B------:R-:W-:Y:S01]  /*0c20*/  IMAD R10, R5, R17, R16 ;  /* 0x00000011050a7224 */ /* 0x000fe200078e0210 */
[----:B------:R-:W-:Y:S01]  /*0c30*/  LOP3.LUT R59, R6, 0x5c, RZ, 0xfc, !PT ;  /* 0x0000005c063b7812 */ /* 0x000fe200078efcff */
[----:B------:R-:W-:Y:S01]  /*0c40*/  IMAD.HI.U32 R16, R4, R28, RZ ;  /* 0x0000001c04107227 */ /* 0x000fe200078e00ff */
[C---:B------:R-:W-:Y:S01]  /*0c50*/  LOP3.LUT R31, R6.reuse, 0x18, RZ, 0xfc, !PT ;  /* 0x00000018061f7812 */ /* 0x040fe200078efcff */
[----:B------:R1:W-:Y:S01]  /*0c60*/  STL [R1], R46 ;  /* 0x0000002e01007387 */ /* 0x0003e20000100800 */
[----:B------:R-:W-:Y:S01]  /*0c70*/  IABS R60, R59 ;  /* 0x0000003b003c7213 */ /* 0x000fe20000000000 */
[----:B------:R-:W-:Y:S01]  /*0c80*/  IMAD.MOV R16, RZ, RZ, -R16 ;  /* 0x000000ffff107224 */ /* 0x000fe200078e0a10 */
[----:B------:R-:W-:Y:S01]  /*0c90*/  LOP3.LUT R39, R6, 0x30, RZ, 0xfc, !PT ;  /* 0x0000003006277812 */ /* 0x000fe200078efcff */
[----:B------:R-:W-:Y:S01]  /*0ca0*/  IMAD.HI.U32 R9, R4, R14, RZ ;  /* 0x0000000e04097227 */ /* 0x000fe200078e00ff */
[----:B------:R-:W-:-:S02]  /*0cb0*/  IABS R24, R31 ;  /* 0x0000001f00187213 */ /* 0x000fc40000000000 */
[----:B------:R-:W-:Y:S01]  /*0cc0*/  LOP3.LUT R45, R6, 0x24, RZ, 0xfc, !PT ;  /* 0x00000024062d7812 */ /* 0x000fe200078efcff */
[C---:B------:R-:W-:Y:S01]  /*0cd0*/  IMAD R28, R5.reuse, R16, R28 ;  /* 0x00000010051c7224 */ /* 0x040fe200078e021c */
[----:B------:R-:W-:Y:S01]  /*0ce0*/  IABS R36, R39 ;  /* 0x0000002700247213 */ /* 0x000fe20000000000 */
[----:B------:R-:W-:Y:S01]  /*0cf0*/  IMAD.HI.U32 R16, R4, R38, RZ ;  /* 0x0000002604107227 */ /* 0x000fe200078e00ff */
[C---:B------:R-:W-:Y:S02]  /*0d00*/  LOP3.LUT R69, R6.reuse, 0x70, RZ, 0xfc, !PT ;  /* 0x0000007006457812 */ /* 0x040fe400078efcff */
[----:B------:R-:W-:Y:S01]  /*0d10*/  LOP3.LUT R41, R6, 0x2c, RZ, 0xfc, !PT ;  /* 0x0000002c06297812 */ /* 0x000fe200078efcff */
[----:B------:R-:W-:Y:S01]  /*0d20*/  IMAD.HI.U32 R13, R4, R20, RZ ;  /* 0x00000014040d7227 */ /* 0x000fe200078e00ff */
[----:B------:R-:W-:Y:S02]  /*0d30*/  IABS R30, R45 ;  /* 0x0000002d001e7213 */ /* 0x000fe40000000000 */
[----:B------:R-:W-:Y:S01]  /*0d40*/  IABS R72, R69 ;  /* 0x0000004500487213 */ /* 0x000fe20000000000 */
[----:B------:R-:W-:Y:S01]  /*0d50*/  IMAD.MOV R16, RZ, RZ, -R16 ;  /* 0x000000ffff107224 */ /* 0x000fe200078e0a10 */
[C---:B------:R-:W-:Y:S01]  /*0d60*/  LOP3.LUT R51, R6.reuse, 0x44, RZ, 0xfc, !PT ;  /* 0x0000004406337812 */ /* 0x040fe200078efcff */
[----:B------:R-:W-:Y:S01]  /*0d70*/  IMAD.MOV R9, RZ, RZ, -R9 ;  /* 0x000000ffff097224 */ /* 0x000fe200078e0a09 */
[----:B------:R-:W-:Y:S01]  /*0d80*/  IABS R34, R41 ;  /* 0x0000002900227213 */ /* 0x000fe20000000000 */
[----:B------:R-:W-:Y:S01]  /*0d90*/  IMAD.MOV R13, RZ, RZ, -R13 ;  /* 0x000000ffff0d7224 */ /* 0x000fe200078e0a0d */
[----:B------:R-:W-:Y:S01]  /*0da0*/  LOP3.LUT R57, R6, 0x38, RZ, 0xfc, !PT ;  /* 0x0000003806397812 */ /* 0x000fe200078efcff */
[----:B------:R-:W-:Y:S01]  /*0db0*/  IMAD R38, R5, R16, R38 ;  /* 0x0000001005267224 */ /* 0x000fe200078e0226 */
[----:B------:R-:W-:Y:S01]  /*0dc0*/  IABS R48, R51 ;  /* 0x0000003300307213 */ /* 0x000fe20000000000 */
[----:B------:R-:W-:Y:S01]  /*0dd0*/  IMAD.HI.U32 R16, R4, R50, RZ ;  /* 0x0000003204107227 */ /* 0x000fe200078e00ff */
[----:B------:R-:W-:-:S02]  /*0de0*/  LOP3.LUT R79, R6, 0x84, RZ, 0xfc, !PT ;  /* 0x00000084064f7812 */ /* 0x000fc400078efcff */
[----:B------:R-:W-:Y:S01]  /*0df0*/  LOP3.LUT R53, R6, 0x40, RZ, 0xfc, !PT ;  /* 0x0000004006357812 */ /* 0x000fe200078efcff */
[C---:B------:R-:W-:Y:S01]  /*0e00*/  IMAD R12, R5.reuse, R9, R14 ;  /* 0x00000009050c7224 */ /* 0x040fe200078e020e */
[----:B------:R-:W-:Y:S01]  /*0e10*/  IABS R40, R57 ;  /* 0x0000003900287213 */ /* 0x000fe20000000000 */
[C---:B------:R-:W-:Y:S01]  /*0e20*/  IMAD R14, R5.reuse, R13, R20 ;  /* 0x0000000d050e7224 */ /* 0x040fe200078e0214 */
[----:B------:R-:W-:Y:S01]  /*0e30*/  IABS R20, R35 ;  /* 0x0000002300147213 */ /* 0x000fe20000000000 */
[----:B------:R-:W-:Y:S01]  /*0e40*/  IMAD.MOV R16, RZ, RZ, -R16 ;  /* 0x000000ffff107224 */ /* 0x000fe200078e0a10 */
[----:B------:R-:W-:Y:S01]  /*0e50*/  IABS R82, R79 ;  /* 0x0000004f00527213 */ /* 0x000fe20000000000 */
[----:B------:R-:W-:Y:S01]  /*0e60*/  IMAD.HI.U32 R15, R4, R26, RZ ;  /* 0x0000001a040f7227 */ /* 0x000fe200078e00ff */
[C---:B------:R-:W-:Y:S02]  /*0e70*/  LOP3.LUT R61, R6.reuse, 0x58, RZ, 0xfc, !PT ;  /* 0x00000058063d7812 */ /* 0x040fe400078efcff */
[----:B------:R-:W-:Y:S01]  /*0e80*/  IABS R44, R53 ;  /* 0x00000035002c7213 */ /* 0x000fe20000000000 */
[----:B------:R-:W-:Y:S01]  /*0e90*/  IMAD R50, R5, R16, R50 ;  /* 0x0000001005327224 */ /* 0x000fe200078e0232 */
[----:B------:R-:W-:Y:S01]  /*0ea0*/  LOP3.LUT R67, R6, 0x4c, RZ, 0xfc, !PT ;  /* 0x0000004c06437812 */ /* 0x000fe200078efcff */
[----:B------:R-:W-:Y:S01]  /*0eb0*/  IMAD.HI.U32 R9, R4, R20, RZ ;  /* 0x0000001404097227 */ /* 0x000fe200078e00ff */
[----:B------:R-:W-:-:S02]  /*0ec0*/  IABS R58, R61 ;  /* 0x0000003d003a7213 */ /* 0x000fc40000000000 */
[C---:B------:R-:W-:Y:S01]  /*0ed0*/  LOP3.LUT R89, R6.reuse, 0x98, RZ, 0xfc, !PT ;  /* 0x0000009806597812 */ /* 0x040fe200078efcff */
[----:B------:R-:W-:Y:S01]  /*0ee0*/  IMAD.MOV R15, RZ, RZ, -R15 ;  /* 0x000000ffff0f7224 */ /* 0x000fe200078e0a0f */
[----:B------:R-:W-:Y:S01]  /*0ef0*/  LOP3.LUT R63, R6, 0x54, RZ, 0xfc, !PT ;  /* 0x00000054063f7812 */ /* 0x000fe200078efcff */
[C---:B------:R-:W-:Y:S01]  /*0f00*/  IMAD.HI.U32 R16, R4.reuse, R60, RZ ;  /* 0x0000003c04107227 */ /* 0x040fe200078e00ff */
[----:B------:R-:W-:Y:S02]  /*0f10*/  IABS R52, R67 ;  /* 0x0000004300347213 */ /* 0x000fe40000000000 */
[----:B------:R-:W-:Y:S01]  /*0f20*/  IABS R92, R89 ;  /* 0x00000059005c7213 */ /* 0x000fe20000000000 */
[----:B------:R-:W-:Y:S01]  /*0f30*/  IMAD.HI.U32 R13, R4, R24, RZ ;  /* 0x00000018040d7227 */ /* 0x000fe200078e00ff */
[C---:B------:R-:W-:Y:S02]  /*0f40*/  LOP3.LUT R71, R6.reuse, 0x6c, RZ, 0xfc, !PT ;  /* 0x0000006c06477812 */ /* 0x040fe400078efcff */
[----:B------:R-:W-:Y:S01]  /*0f50*/  IABS R56, R63 ;  /* 0x0000003f00387213 */ /* 0x000fe20000000000 */
[----:B------:R-:W-:Y:S01]  /*0f60*/  IMAD.MOV R9, RZ, RZ, -R9 ;  /* 0x000000ffff097224 */ /* 0x000fe200078e0a09 */
[C---:B------:R-:W-:Y:S01]  /*0f70*/  LOP3.LUT R77, R6.reuse, 0x60, RZ, 0xfc, !PT ;  /* 0x00000060064d7812 */ /* 0x040fe200078efcff */
[----:B------:R-:W-:Y:S01]  /*0f80*/  IMAD R26, R5, R15, R26 ;  /* 0x0000000f051a7224 */ /* 0x000fe200078e021a */
[----:B------:R-:W-:Y:S01]  /*0f90*/  IABS R70, R71 ;  /* 0x0000004700467213 */ /* 0x000fe20000000000 */
[----:B------:R-:W-:Y:S01]  /*0fa0*/  IMAD.MOV R16, RZ, RZ, -R16 ;  /* 0x000000ffff107224 */ /* 0x000fe200078e0a10 */
[----:B------:R-:W-:Y:S01]  /*0fb0*/  LOP3.LUT R99, R6, 0xac, RZ, 0xfc, !PT ;  /* 0x000000ac06637812 */ /* 0x000fe200078efcff */
[----:B------:R-:W-:Y:S01]  /*0fc0*/  IMAD.HI.U32 R15, R4, R36, RZ ;  /* 0x00000024040f7227 */ /* 0x000fe200078e00ff */
[----:B------:R-:W-:-:S02]  /*0fd0*/  LOP3.LUT R73, R6, 0x68, RZ, 0xfc, !PT ;  /* 0x0000006806497812 */ /* 0x000fc400078efcff */
[----:B------:R-:W-:Y:S01]  /*0fe0*/  IABS R62, R77 ;  /* 0x0000004d003e7213 */ /* 0x000fe20000000000 */
[----:B------:R-:W-:Y:S01]  /*0ff0*/  IMAD.MOV R13, RZ, RZ, -R13 ;  /* 0x000000ffff0d7224 */ /* 0x000fe200078e0a0d */
[----:B------:R-:W-:Y:S01]  /*1000*/  IABS R102, R99 ;  /* 0x0000006300667213 */ /* 0x000fe20000000000 */
[C---:B------:R-:W-:Y:S01]  /*1010*/  IMAD R20, R5.reuse, R9, R20 ;  /* 0x0000000905147224 */ /* 0x040fe200078e0214 */
[----:B------:R-:W-:Y:S01]  /*1020*/  LOP3.LUT R81, R6, 0x80, RZ, 0xfc, !PT ;  /* 0x0000008006517812 */ /* 0x000fe200078efcff */
[----:B------:R-:W-:Y:S01]  /*1030*/  IMAD R60, R5, R16, R60 ;  /* 0x00000010053c7224 */ /* 0x000fe200078e023c */
[----:B------:R-:W-:Y:S01]  /*1040*/  IABS R66, R73 ;  /* 0x0000004900427213 */ /* 0x000fe20000000000 */
[----:B------:R-:W-:Y:S01]  /*1050*/  IMAD.HI.U32 R9, R4, R30, RZ ;  /* 0x0000001e04097227 */ /* 0x000fe200078e00ff */
[C---:B------:R-:W-:Y:S02]  /*1060*/  LOP3.LUT R87, R6.reuse, 0x74, RZ, 0xfc, !PT ;  /* 0x0000007406577812 */ /* 0x040fe400078efcff */
[----:B------:R-:W-:Y:S01]  /*1070*/  IABS R80, R81 ;  /* 0x0000005100507213 */ /* 0x000fe20000000000 */
[----:B------:R-:W-:Y:S01]  /*1080*/  IMAD.MOV R15, RZ, RZ, -R15 ;  /* 0x000000ffff0f7224 */ /* 0x000fe200078e0a0f */
[----:B------:R-:W-:Y:S01]  /*1090*/  LOP3.LUT R109, R6, 0xc0, RZ, 0xfc, !PT ;  /* 0x000000c0066d7812 */ /* 0x000fe200078efcff */
[----:B------:R-:W-:Y:S01]  /*10a0*/  IMAD.HI.U32 R16, R4, R72, RZ ;  /* 0x0000004804107227 */ /* 0x000fe200078e00ff */
[----:B------:R-:W-:-:S02]  /*10b0*/  LOP3.LUT R83, R6, 0x7c, RZ, 0xfc, !PT ;  /* 0x0000007c06537812 */ /* 0x000fc400078efcff */
[----:B------:R-:W-:Y:S01]  /*10c0*/  IABS R74, R87 ;  /* 0x00000057004a7213 */ /* 0x000fe20000000000 */
[C---:B------:R-:W-:Y:S01]  /*10d0*/  IMAD R24, R5.reuse, R13, R24 ;  /* 0x0000000d05187224 */ /* 0x040fe200078e0218 */
        /* <DEDUP_REMOVED lines=39> */
[----:B------:R-:W-:-:S02]  /*1350*/  IABS R108, R113 ;  /* 0x00000071006c7213 */ /* 0x000fc40000000000 */
[C---:B------:R-:W-:Y:S01]  /*1360*/  LOP3.LUT R127, R6.reuse, 0xc4, RZ, 0xfc, !PT ;  /* 0x000000c4067f7812 */ /* 0x040fe200078efcff */
        /* <DEDUP_REMOVED lines=17> */
[----:B------:R-:W-:Y:S02]  /*1480*/  IABS R130, R133 ;  /* 0x0000008500827213 */ /* 0x000fe40000000000 */
[C---:B------:R-:W-:Y:S01]  /*1490*/  LOP3.LUT R139, R6.reuse, 0xe8, RZ, 0xfc, !PT ;  /* 0x000000e8068b7812 */ /* 0x040fe200078efcff */
[----:B------:R-:W-:Y:S01]  /*14a0*/  IMAD.MOV R9, RZ, RZ, -R9 ;  /* 0x000000ffff097224 */ /* 0x000fe200078e0a09 */
[----:B------:R-:W-:Y:S01]  /*14b0*/  LOP3.LUT R141, R6, 0xec, RZ, 0xfc, !PT ;  /* 0x000000ec068d7812 */ /* 0x000fe200078efcff */
[----:B------:R-:W-:Y:S01]  /*14c0*/  IMAD R58, R5, R15, R58 ;  /* 0x0000000f053a7224 */ /* 0x000fe200078e023a */
[----:B------:R-:W-:Y:S01]  /*14d0*/  IABS R134, R139 ;  /* 0x0000008b00867213 */ /* 0x000fe20000000000 */
[----:B------:R-:W-:Y:S01]  /*14e0*/  IMAD.MOV R16, RZ, RZ, -R16 ;  /* 0x000000ffff107224 */ /* 0x000fe200078e0a10 */
[----:B------:R-:W-:Y:S01]  /*14f0*/  IABS R136, R141 ;  /* 0x0000008d00887213 */ /* 0x000fe20000000000 */
[----:B------:R-:W-:Y:S01]  /*1500*/  IMAD.HI.U32 R15, R4, R70, RZ ;  /* 0x00000046040f7227 */ /* 0x000fe200078e00ff */
[----:B------:R-:W-:-:S02]  /*1510*/  ISETP.GE.AND P2, PT, R46, RZ, PT ;  /* 0x000000ff2e00720c */ /* 0x000fc40003f46270 */
[----:B------:R-:W-:Y:S01]  /*1520*/  LOP3.LUT R33, R6, 0x14, RZ, 0xfc, !PT ;  /* 0x0000001406217812 */ /* 0x000fe200078efcff */
[----:B------:R-:W-:Y:S01]  /*1530*/  IMAD.MOV R13, RZ, RZ, -R13 ;  /* 0x000000ffff0d7224 */ /* 0x000fe200078e0a0d */
[C---:B------:R-:W-:Y:S01]  /*1540*/  ISETP.GT.U32.AND P1, PT, R5.reuse, R12, PT ;  /* 0x0000000c0500720c */ /* 0x040fe20003f24070 */
[C---:B------:R-:W-:Y:S01]  /*1550*/  IMAD R52, R5.reuse, R9, R52 ;  /* 0x0000000905347224 */ /* 0x040fe200078e0234 */
[----:B------:R-:W-:Y:S01]  /*1560*/  IABS R22, R33 ;  /* 0x0000002100167213 */ /* 0x000fe20000000000 */
[C---:B------:R-:W-:Y:S01]  /*1570*/  IMAD R92, R5.reuse, R16, R92 ;  /* 0x00000010055c7224 */ /* 0x040fe200078e025c */
[C---:B------:R-:W-:Y:S01]  /*1580*/  ISETP.GT.U32.AND P3, PT, R5.reuse, R14, PT ;  /* 0x0000000e0500720c */ /* 0x040fe20003f64070 */
[----:B------:R-:W-:Y:S01]  /*1590*/  IMAD.HI.U32 R9, R4, R62, RZ ;  /* 0x0000003e04097227 */ /* 0x000fe200078e00ff */
[C---:B------:R-:W-:Y:S02]  /*15a0*/  ISETP.GT.U32.AND P5, PT, R5.reuse, R20, PT ;  /* 0x000000140500720c */ /* 0x040fe40003fa4070 */
[----:B------:R-:W-:Y:S01]  /*15b0*/  ISETP.GT.U32.AND P6, PT, R5, R8, PT ;  /* 0x000000080500720c */ /* 0x000fe20003fc4070 */
        /* <DEDUP_REMOVED lines=9> */
[C---:B------:R-:W-:Y:S01]  /*1650*/  LOP3.LUT R75, R6.reuse, 0x64, RZ, 0xfc, !PT ;  /* 0x00000064064b7812 */ /* 0x040fe200078efcff */
[----:B------:R-:W-:Y:S01]  /*1660*/  IMAD.MOV R9, RZ, RZ, -R9 ;  /* 0x000000ffff097224 */ /* 0x000fe200078e0a09 */
[----:B------:R-:W-:Y:S01]  /*1670*/  IABS R54, R65 ;  /* 0x0000004100367213 */ /* 0x000fe20000000000 */
        /* <DEDUP_REMOVED lines=10> */
[C---:B------:R-:W-:Y:S01]  /*1720*/  LOP3.LUT R105, R6.reuse, 0xa0, RZ, 0xfc, !PT ;  /* 0x000000a006697812 */ /* 0x040fe200078efcff */
[----:B------:R-:W-:Y:S01]  /*1730*/  IMAD R102, R5, R16, R102 ;  /* 0x0000001005667224 */ /* 0x000fe200078e0266 */
[----:B------:R-:W-:Y:S01]  /*1740*/  LOP3.LUT R115, R6, 0xb4, RZ, 0xfc, !PT ;  /* 0x000000b406737812 */ /* 0x000fe200078efcff */
[----:B------:R-:W-:Y:S01]  /*1750*/  IMAD.HI.U32 R9, R4, R74, RZ ;  /* 0x0000004a04097227 */ /* 0x000fe200078e00ff */
[----:B------:R-:W-:Y:S02]  /*1760*/  IABS R96, R105 ;  /* 0x0000006900607213 */ /* 0x000fe40000000000 */
        /* <DEDUP_REMOVED lines=18> */
[----:B------:R-:W-:-:S03]  /*1890*/  IABS R142, R144 ;  /* 0x00000090008e7213 */ /* 0x000fc60000000000 */
[----:B------:R-:W-:Y:S02]  /*18a0*/  IMAD.MOV R13, RZ, RZ, -R13 ;  /* 0x000000ffff0d7224 */ /* 0x000fe400078e0a0d */
[C---:B------:R-:W-:Y:S02]  /*18b0*/  IMAD R74, R5.reuse, R9, R74 ;  /* 0x00000009054a7224 */ /* 0x040fe400078e024a */
[----:B------:R-:W-:Y:S02]  /*18c0*/  IMAD R110, R5, R16, R110 ;  /* 0x00000010056e7224 */ /* 0x000fe400078e026e */
[----:B------:R-:W-:-:S04]  /*18d0*/  IMAD.HI.U32 R9, R4, R84, RZ ;  /* 0x0000005404097227 */ /* 0x000fc800078e00ff */
[----:B------:R-:W-:Y:S02]  /*18e0*/  IMAD.MOV R15, RZ, RZ, -R15 ;  /* 0x000000ffff0f7224 */ /* 0x000fe400078e0a0f */
[----:B------:R-:W-:-:S04]  /*18f0*/  IMAD.HI.U32 R16, R4, R122, RZ ;  /* 0x0000007a04107227 */ /* 0x000fc800078e00ff */
[----:B------:R-:W-:Y:S02]  /*1900*/  IMAD R78, R5, R13, R78 ;  /* 0x0000000d054e7224 */ /* 0x000fe400078e024e */
[----:B------:R-:W-:-:S04]  /*1910*/  IMAD.HI.U32 R13, R4, R88, RZ ;  /* 0x00000058040d7227 */ /* 0x000fc800078e00ff */
[----:B------:R-:W-:Y:S02]  /*1920*/  IMAD.MOV R9, RZ, RZ, -R9 ;  /* 0x000000ffff097224 */ /* 0x000fe400078e0a09 */
[----:B------:R-:W-:Y:S02]  /*1930*/  IMAD R90, R5, R15, R90 ;  /* 0x0000000f055a7224 */ /* 0x000fe400078e025a */
[----:B------:R-:W-:Y:S02]  /*1940*/  IMAD.MOV R16, RZ, RZ, -R16 ;  /* 0x000000ffff107224 */ /* 0x000fe400078e0a10 */
[----:B------:R-:W-:-:S04]  /*1950*/  IMAD.HI.U32 R15, R4, R100, RZ ;  /* 0x00000064040f7227 */ /* 0x000fc800078e00ff */
[----:B------:R-:W-:Y:S02]  /*1960*/  IMAD.MOV R13, RZ, RZ, -R13 ;  /* 0x000000ffff0d7224 */ /* 0x000fe400078e0a0d */
[C---:B------:R-:W-:Y:S02]  /*1970*/  IMAD R84, R5.reuse, R9, R84 ;  /* 0x0000000905547224 */ /* 0x040fe400078e0254 */
[----:B------:R-:W-:Y:S01]  /*1980*/  IMAD R122, R5, R16, R122 ;  /* 0x00000010057a7224 */ /* 0x000fe200078e027a */
[----:B------:R-:W-:Y:S01]  /*1990*/  IABS R16, R46 ;  /* 0x0000002e00107213 */ /* 0x000fe20000000000 */
[----:B------:R-:W-:-:S04]  /*19a0*/  IMAD.HI.U32 R9, R4, R94, RZ ;  /* 0x0000005e04097227 */ /* 0x000fc800078e00ff */
[----:B------:R-:W-:Y:S02]  /*19b0*/  IMAD.MOV R15, RZ, RZ, -R15 ;  /* 0x000000ffff0f7224 */ /* 0x000fe400078e0a0f */
[----:B------:R-:W-:Y:S02]  /*19c0*/  IMAD R88, R5, R13, R88 ;  /* 0x0000000d05587224 */ /* 0x000fe400078e0258 */
[----:B------:R-:W-:-:S04]  /*19d0*/  IMAD.HI.U32 R13, R4, R98, RZ ;  /* 0x00000062040d7227 */ /* 0x000fc800078e00ff */
[----:B------:R-:W-:Y:S02]  /*19e0*/  IMAD.MOV R9, RZ, RZ, -R9 ;  /* 0x000000ffff097224 */ /* 0x000fe400078e0a09 */
[----:B------:R-:W-:Y:S02]  /*19f0*/  IMAD R100, R5, R15, R100 ;  /* 0x0000000f05647224 */ /* 0x000fe400078e0264 */
[----:B------:R-:W-:-:S04]  /*1a00*/  IMAD.HI.U32 R15, R4, R112, RZ ;  /* 0x00000070040f7227 */ /* 0x000fc800078e00ff */
[----:B------:R-:W-:-:S04]  /*1a10*/  IMAD.HI.U32 R7, R7, R16, RZ ;  /* 0x0000001007077227 */ /* 0x000fc800078e00ff */
[----:B------:R-:W-:Y:S02]  /*1a20*/  IMAD.MOV R13, RZ, RZ, -R13 ;  /* 0x000000ffff0d7224 */ /* 0x000fe400078e0a0d */
[----:B------:R-:W-:Y:S02]  /*1a30*/  IMAD R94, R5, R9, R94 ;  /* 0x00000009055e7224 */ /* 0x000fe400078e025e */
[----:B------:R-:W-:-:S04]  /*1a40*/  IMAD.HI.U32 R9, R4, R104, RZ ;  /* 0x0000006804097227 */ /* 0x000fc800078e00ff */
[----:B------:R-:W-:Y:S02]  /*1a50*/  IMAD.MOV R15, RZ, RZ, -R15 ;  /* 0x000000ffff0f7224 */ /* 0x000fe400078e0a0f */
[----:B------:R-:W-:Y:S02]  /*1a60*/  IMAD.MOV R7, RZ, RZ, -R7 ;  /* 0x000000ffff077224 */ /* 0x000fe400078e0a07 */
[----:B------:R-:W-:Y:S02]  /*1a70*/  IMAD R98, R5, R13, R98 ;  /* 0x0000000d05627224 */ /* 0x000fe400078e0262 */
[----:B------:R-:W-:-:S04]  /*1a80*/  IMAD.HI.U32 R13, R4, R108, RZ ;  /* 0x0000006c040d7227 */ /* 0x000fc800078e00ff */
[----:B------:R-:W-:Y:S02]  /*1a90*/  IMAD.MOV R9, RZ, RZ, -R9 ;  /* 0x000000ffff097224 */ /* 0x000fe400078e0a09 */
[----:B------:R-:W-:Y:S02]  /*1aa0*/  IMAD R112, R5, R15, R112 ;  /* 0x0000000f05707224 */ /* 0x000fe400078e0270 */
[----:B------:R-:W-:Y:S02]  /*1ab0*/  IMAD R16, R3, R7, R16 ;  /* 0x0000000703107224 */ /* 0x000fe400078e0210 */
[----:B------:R-:W-:-:S03]  /*1ac0*/  IMAD.HI.U32 R15, R4, R120, RZ ;  /* 0x00000078040f7227 */ /* 0x000fc600078e00ff */
[----:B------:R-:W-:Y:S01]  /*1ad0*/  ISETP.GT.U32.AND P0, PT, R3, R16, PT ;  /* 0x000000100300720c */ /* 0x000fe20003f04070 */
[----:B------:R-:W-:Y:S02]  /*1ae0*/  IMAD.MOV R13, RZ, RZ, -R13 ;  /* 0x000000ffff0d7224 */ /* 0x000fe400078e0a0d */
[----:B------:R-:W-:Y:S02]  /*1af0*/  IMAD R104, R5, R9, R104 ;  /* 0x0000000905687224 */ /* 0x000fe400078e0268 */
[----:B------:R-:W-:-:S04]  /*1b00*/  IMAD.HI.U32 R9, R4, R118, RZ ;  /* 0x0000007604097227 */ /* 0x000fc800078e00ff */
        /* <DEDUP_REMOVED lines=13> */
[C---:B------:R-:W-:Y:S01]  /*1be0*/  IMAD R132, R5.reuse, R15, R132 ;  /* 0x0000000f05847224 */ /* 0x040fe200078e0284 */
[----:B------:R-:W-:Y:S01]  /*1bf0*/  LOP3.LUT R15, R6, 0xfc, RZ, 0xfc, !PT ;  /* 0x000000fc060f7812 */ /* 0x000fe200078efcff */
[----:B------:R-:W-:Y:S02]  /*1c00*/  @!P0 IMAD.IADD R16, R16, 0x1, -R3 ;  /* 0x0000000110108824 */ /* 0x000fe400078e0a03 */
[----:B------:R-:W-:Y:S01]  /*1c10*/  IMAD.MOV R13, RZ, RZ, -R13 ;  /* 0x000000ffff0d7224 */ /* 0x000fe200078e0a0d */
[----:B------:R-:W-:Y:S01]  /*1c20*/  IABS R252, R15 ;  /* 0x0000000f00fc7213 */ /* 0x000fe20000000000 */
[----:B------:R-:W-:Y:S01]  /*1c30*/  IMAD R126, R5, R9, R126 ;  /* 0x00000009057e7224 */ /* 0x000fe200078e027e */
[----:B------:R-:W-:Y:S01]  /*1c40*/  ISETP.GT.U32.AND P0, PT, R3, R16, PT ;  /* 0x000000100300720c */ /* 0x000fe20003f04070 */
[----:B------:R-:W-:-:S04]  /*1c50*/  IMAD.HI.U32 R7, R4, R134, RZ ;  /* 0x0000008604077227 */ /* 0x000fc800078e00ff */
[----:B------:R-:W-:-:S04]  /*1c60*/  IMAD.HI.U32 R9, R4, R136, RZ ;  /* 0x0000008804097227 */ /* 0x000fc800078e00ff */
[----:B------:R-:W-:Y:S02]  /*1c70*/  IMAD R130, R5, R13, R130 ;  /* 0x0000000d05827224 */ /* 0x000fe400078e0282 */
[----:B------:R-:W-:Y:S02]  /*1c80*/  IMAD.MOV R13, RZ, RZ, -R7 ;  /* 0x000000ffff0d7224 */ /* 0x000fe400078e0a07 */
[----:B------:R-:W-:Y:S02]  /*1c90*/  IMAD.MOV R9, RZ, RZ, -R9 ;  /* 0x000000ffff097224 */ /* 0x000fe400078e0a09 */
[----:B------:R-:W-:-:S04]  /*1ca0*/  IMAD.HI.U32 R7, R4, R252, RZ ;  /* 0x000000fc04077227 */ /* 0x000fc800078e00ff */
[C---:B------:R-:W-:Y:S02]  /*1cb0*/  IMAD R136, R5.reuse, R9, R136 ;  /* 0x0000000905887224 */ /* 0x040fe400078e0288 */
[----:B------:R-:W-:Y:S02]  /*1cc0*/  IMAD.MOV R9, RZ, RZ, -R7 ;  /* 0x000000ffff097224 */ /* 0x000fe400078e0a07 */
[----:B------:R-:W-:Y:S01]  /*1cd0*/  @!P0 IMAD.IADD R16, R16, 0x1, -R3 ;  /* 0x0000000110108824 */ /* 0x000fe200078e0a03 */
[----:B------:R-:W-:Y:S01]  /*1ce0*/  SHF.R.U32.HI R3, RZ, 0x6, R147 ;  /* 0x00000006ff037819 */ /* 0x000fe20000011693 */
[----:B------:R-:W-:Y:S02]  /*1cf0*/  IMAD R252, R5, R9, R252 ;  /* 0x0000000905fc7224 */ /* 0x000fe400078e02fc */
[----:B------:R-:W-:Y:S01]  /*1d00*/  IMAD.HI.U32 R11, R4, R22, RZ ;  /* 0x00000016040b7227 */ /* 0x000fe200078e00ff */
[----:B------:R-:W-:Y:S02]  /*1d10*/  SGXT.U32 R3, R3, 0x1 ;  /* 0x000000010303781a */ /* 0x000fe40000000000 */
[C---:B------:R-:W-:Y:S01]  /*1d20*/  ISETP.GT.U32.AND P0, PT, R5.reuse, R252, PT ;  /* 0x000000fc0500720c */ /* 0x040fe20003f04070 */
[----:B------:R-:W-:Y:S01]  /*1d30*/  @!P2 IMAD.MOV R16, RZ, RZ, -R16 ;  /* 0x000000ffff10a224 */ /* 0x000fe200078e0a10 */
[C---:B------:R-:W-:Y:S01]  /*1d40*/  ISETP.GT.U32.AND P2, PT, R5.reuse, R10, PT ;  /* 0x0000000a0500720c */ /* 0x040fe20003f44070 */
[----:B------:R-:W-:Y:S01]  /*1d50*/  IMAD.MOV R11, RZ, RZ, -R11 ;  /* 0x000000ffff0b7224 */ /* 0x000fe200078e0a0b */
[----:B------:R-:W-:Y:S01]  /*1d60*/  @!P4 LOP3.LUT R16, RZ, R18, RZ, 0x33, !PT ;  /* 0x00000012ff10c212 */ /* 0x000fe200078e33ff */
[----:B------:R-:W-:Y:S01]  /*1d70*/  @!P1 IMAD.IADD R12, R12, 0x1, -R5 ;  /* 0x000000010c0c9824 */ /* 0x000fe200078e0a05 */
[C---:B------:R-:W-:Y:S01]  /*1d80*/  ISETP.GT.U32.AND P1, PT, R5.reuse, R26, PT ;  /* 0x0000001a0500720c */ /* 0x040fe20003f24070 */
[----:B------:R-:W-:-:S02]  /*1d90*/  IMAD R22, R5, R11, R22 ;  /* 0x0000000b05167224 */ /* 0x000fc400078e0216 */
[--C-:B------:R-:W-:Y:S01]  /*1da0*/  @!P3 IMAD.IADD R14, R14, 0x1, -R5.reuse ;  /* 0x000000010e0eb824 */ /* 0x100fe200078e0a05 */
[C---:B------:R-:W-:Y:S01]  /*1db0*/  ISETP.GT.U32.AND P3, PT, R5.reuse, R12, PT ;  /* 0x0000000c0500720c */ /* 0x040fe20003f64070 */
        /* <DEDUP_REMOVED lines=8> */
[----:B------:R-:W-:Y:S01]  /*1e40*/  @!P1 IMAD.IADD R26, R26, 0x1, -R5 ;  /* 0x000000011a1a9824 */ /* 0x000fe200078e0a05 */
[C---:B------:R-:W-:Y:S01]  /*1e50*/  ISETP.GT.U32.AND P6, PT, R5.reuse, R28, PT ;  /* 0x0000001c0500720c */ /* 0x040fe20003fc4070 */
[----:B------:R-:W-:Y:S01]  /*1e60*/  IMAD.HI.U32 R11, R4, R32, RZ ;  /* 0x00000020040b7227 */ /* 0x000fe200078e00ff */
[----:B------:R-:W-:-:S03]  /*1e70*/  ISETP.GT.U32.AND P1, PT, R5, R14, PT ;  /* 0x0000000e0500720c */ /* 0x000fc60003f24070 */
        /* <DEDUP_REMOVED lines=9> */
[----:B------:R-:W-:Y:S01]  /*1f10*/  ISETP.GT.U32.AND P5, PT, R5, R24, PT ;  /* 0x000000180500720c */ /* 0x000fe20003fa4070 */
[----:B------:R-:W-:-:S02]  /*1f20*/  IMAD.MOV R11, RZ, RZ, -R11 ;  /* 0x000000ffff0b7224 */ /* 0x000fc400078e0a0b */
[----:B------:R-:W-:Y:S01]  /*1f30*/  @!P6 IMAD.IADD R28, R28, 0x1, -R5 ;  /* 0x000000011c1ce824 */ /* 0x000fe200078e0a05 */
[C---:B------:R-:W-:Y:S01]  /*1f40*/  ISETP.GT.U32.AND P6, PT, R5.reuse, R30, PT ;  /* 0x0000001e0500720c */ /* 0x040fe20003fc4070 */
[----:B------:R-:W-:Y:S02]  /*1f50*/  IMAD R32, R5, R11, R32 ;  /* 0x0000000b05207224 */ /* 0x000fe400078e0220 */
[----:B------:R-:W-:-:S04]  /*1f60*/  IMAD.HI.U32 R11, R4, R42, RZ ;  /* 0x0000002a040b7227 */ /* 0x000fc800078e00ff */
        /* <DEDUP_REMOVED lines=15> */
[----:B------:R-:W-:Y:S02]  /*2060*/  IMAD.MOV R11, RZ, RZ, -R11 ;  /* 0x000000ffff0b7224 */ /* 0x000fe400078e0a0b */
[--C-:B------:R-:W-:Y:S01]  /*2070*/  @!P0 IMAD.IADD R28, R28, 0x1, -R5.reuse ;  /* 0x000000011c1c8824 */ /* 0x100fe200078e0a05 */
[C---:B------:R-:W-:Y:S01]  /*2080*/  ISETP.GT.U32.AND P0, PT, R5.reuse, R42, PT ;  /* 0x0000002a0500720c */ /* 0x040fe20003f04070 */
[--C-:B------:R-:W-:Y:S01]  /*2090*/  @!P2 IMAD.IADD R34, R34, 0x1, -R5.reuse ;  /* 0x000000012222a824 */ /* 0x100fe200078e0a05 */
[C---:B------:R-:W-:Y:S01]  /*20a0*/  ISETP.GT.U32.AND P2, PT, R5.reuse, R50, PT ;  /* 0x000000320500720c */ /* 0x040fe20003f44070 */
[C---:B------:R-:W-:Y:S02]  /*20b0*/  IMAD R54, R5.reuse, R11, R54 ;  /* 0x0000000b05367224 */ /* 0x040fe400078e0236 */
        /* <DEDUP_REMOVED lines=23> */
[----:B------:R-:W-:Y:S01]  /*2230*/  ISETP.GT.U32.AND P6, PT, R5, R32, PT ;  /* 0x000000200500720c */ /* 0x000fe20003fc4070 */
[----:B------:R-:W-:-:S02]  /*2240*/  @!P0 IMAD.IADD R58, R58, 0x1, -R5 ;  /* 0x000000013a3a8824 */ /* 0x000fc400078e0a05 */
        /* <DEDUP_REMOVED lines=8> */
[----:B------:R-:W-:Y:S01]  /*22d0*/  @!P3 IMAD.IADD R38, R38, 0x1, -R5 ;  /* 0x000000012626b824 */ /* 0x000fe200078e0a05 */
[C---:B------:R-:W-:Y:S01]  /*22e0*/  ISETP.GT.U32.AND P3, PT, R5.reuse, R52, PT ;  /* 0x000000340500720c */ /* 0x040fe20003f64070 */
[----:B------:R-:W-:Y:S02]  /*22f0*/  IMAD.MOV R11, RZ, RZ, -R11 ;  /* 0x000000ffff0b7224 */ /* 0x000fe400078e0a0b */
[----:B------:R-:W-:Y:S01]  /*2300*/  @!P5 IMAD.IADD R40, R40, 0x1, -R5 ;  /* 0x000000012828d824 */ /* 0x000fe200078e0a05 */
[C---:B------:R-:W-:Y:S01]  /*2310*/  ISETP.GT.U32.AND P5, PT, R5.reuse, R54, PT ;  /* 0x000000360500720c */ /* 0x040fe20003fa4070 */
[----:B------:R-:W-:-:S02]  /*2320*/  IMAD R64, R5, R11, R64 ;  /* 0x0000000b05407224 */ /* 0x000fc400078e0240 */
[--C-:B------:R-:W-:Y:S01]  /*2330*/  @!P0 IMAD.IADD R44, R44, 0x1, -R5.reuse ;  /* 0x000000012c2c8824 */ /* 0x100fe200078e0a05 */
[C---:B------:R-:W-:Y:S01]  /*2340*/  ISETP.GT.U32.AND P0, PT, R5.reuse, R60, PT ;  /* 0x0000003c0500720c */ /* 0x040fe20003f04070 */
[----:B------:R-:W-:Y:S01]  /*2350*/  @!P2 IMAD.IADD R50, R50, 0x1, -R5 ;  /* 0x000000013232a824 */ /* 0x000fe200078e0a05 */
[----:B------:R-:W-:Y:S01]  /*2360*/  ISETP.GT.U32.AND P2, PT, R5, R64, PT ;  /* 0x000000400500720c */ /* 0x000fe20003f44070 */
[----:B------:R-:W-:-:S04]  /*2370*/  IMAD.HI.U32 R11, R4, R76, RZ ;  /* 0x0000004c040b7227 */ /* 0x000fc800078e00ff */
        /* <DEDUP_REMOVED lines=22> */
[----:B------:R-:W-:-:S04]  /*24e0*/  IMAD.HI.U32 R11, R4, R86, RZ ;  /* 0x00000056040b7227 */ /* 0x000fc800078e00ff */
[----:B------:R-:W-:Y:S01]  /*24f0*/  @!P5 IMAD.IADD R70, R70, 0x1, -R5 ;  /* 0x000000014646d824 */ /* 0x000fe200078e0a05 */
[C---:B------:R-:W-:Y:S01]  /*2500*/  ISETP.GT.U32.AND P5, PT, R5.reuse, R84, PT ;  /* 0x000000540500720c */ /* 0x040fe20003fa4070 */
[----:B------:R-:W-:Y:S02]  /*2510*/  IMAD.MOV R11, RZ, RZ, -R11 ;  /* 0x000000ffff0b7224 */ /* 0x000fe400078e0a0b */
        /* <DEDUP_REMOVED lines=85> */
[--C-:B------:R-:W-:Y:S01]  /*2a70*/  @!P1 IMAD.IADD R94, R94, 0x1, -R5.reuse ;  /* 0x000000015e5e9824 */ /* 0x100fe200078e0a05 */
[C---:B------:R-:W-:Y:S01]  /*2a80*/  ISETP.GT.U32.AND P1, PT, R5.reuse, R106, PT ;  /* 0x0000006a0500720c */ /* 0x040fe20003f24070 */
[--C-:B------:R-:W-:Y:S01]  /*2a90*/  @!P3 IMAD.IADD R98, R98, 0x1, -R5.reuse ;  /* 0x000000016262b824 */ /* 0x100fe200078e0a05 */
[C---:B------:R-:W-:Y:S01]  /*2aa0*/  ISETP.GT.U32.AND P3, PT, R5.reuse, R112, PT ;  /* 0x000000700500720c */ /* 0x040fe20003f64070 */
[----:B------:R-:W-:Y:S01]  /*2ab0*/  @!P4 IMAD.IADD R90, R90, 0x1, -R5 ;  /* 0x000000015a5ac824 */ /* 0x000fe200078e0a05 */
[C---:B------:R-:W-:Y:S01]  /*2ac0*/  ISETP.GT.U32.AND P4, PT, R5.reuse, R110, PT ;  /* 0x0000006e0500720c */ /* 0x040fe20003f84070 */
[----:B------:R-:W-:-:S02]  /*2ad0*/  IMAD R116, R5, R11, R116 ;  /* 0x0000000b05747224 */ /* 0x000fc400078e0274 */
        /* <DEDUP_REMOVED lines=20> */
[----:B------:R-:W-:-:S04]  /*2c20*/  IMAD.HI.U32 R7, R4, R140, RZ ;  /* 0x0000008c04077227 */ /* 0x000fc800078e00ff */
[----:B------:R-:W-:-:S04]  /*2c30*/  IMAD.HI.U32 R4, R4, R142, RZ ;  /* 0x0000008e04047227 */ /* 0x000fc800078e00ff */
[--C-:B------:R-:W-:Y:S01]  /*2c40*/  @!P6 IMAD.IADD R116, R116, 0x1, -R5.reuse ;  /* 0x000000017474e824 */ /* 0x100fe200078e0a05 */
[C---:B------:R-:W-:Y:S01]  /*2c50*/  ISETP.GT.U32.AND P6, PT, R5.reuse, R132, PT ;  /* 0x000000840500720c */ /* 0x040fe20003fc4070 */
[--C-:B------:R-:W-:Y:S02]  /*2c60*/  @!P0 IMAD.IADD R114, R114, 0x1, -R5.reuse ;  /* 0x0000000172728824 */ /* 0x100fe400078e0a05 */
[--C-:B------:R-:W-:Y:S01]  /*2c70*/  @!P2 IMAD.IADD R122, R122, 0x1, -R5.reuse ;  /* 0x000000017a7aa824 */ /* 0x100fe200078e0a05 */
[----:B------:R-:W-:Y:S01]  /*2c80*/  ISETP.GT.U32.AND P2, PT, R5, R118, PT ;  /* 0x000000760500720c */ /* 0x000fe20003f44070 */
[----:B------:R-:W-:Y:S02]  /*2c90*/  IMAD.MOV R4, RZ, RZ, -R4 ;  /* 0x000000ffff047224 */ /* 0x000fe400078e0a04 */
[--C-:B------:R-:W-:Y:S01]  /*2ca0*/  @!P1 IMAD.IADD R120, R120, 0x1, -R5.reuse ;  /* 0x0000000178789824 */ /* 0x100fe200078e0a05 */
[----:B------:R-:W-:Y:S01]  /*2cb0*/  ISETP.GE.AND P1, PT, R3, UR13, PT ;  /* 0x0000000d03007c0c */ /* 0x000fe2000bf26270 */
[--C-:B------:R-:W-:Y:S01]  /*2cc0*/  @!P3 IMAD.IADD R126, R126, 0x1, -R5.reuse ;  /* 0x000000017e7eb824 */ /* 0x100fe200078e0a05 */
[C---:B------:R-:W-:Y:S01]  /*2cd0*/  ISETP.GT.U32.AND P3, PT, R5.reuse, R116, PT ;  /* 0x000000740500720c */ /* 0x040fe20003f64070 */
[----:B------:R-:W-:Y:S01]  /*2ce0*/  @!P4 IMAD.IADD R128, R128, 0x1, -R5 ;  /* 0x000000018080c824 */ /* 0x000fe200078e0a05 */
[----:B------:R-:W-:Y:S01]  /*2cf0*/  ISETP.GT.U32.AND P4, PT, R5, R114, PT ;  /* 0x000000720500720c */ /* 0x000fe20003f84070 */
[----:B------:R-:W-:-:S02]  /*2d00*/  IMAD.MOV R11, RZ, RZ, -R11 ;  /* 0x000000ffff0b7224 */ /* 0x000fc400078e0a0b */
[C---:B------:R-:W-:Y:S02]  /*2d10*/  IMAD R142, R5.reuse, R4, R142 ;  /* 0x00000004058e7224 */ /* 0x040fe400078e028e */
[----:B------:R-:W-:Y:S01]  /*2d20*/  @!P5 IMAD.IADD R130, R130, 0x1, -R5 ;  /* 0x000000018282d824 */ /* 0x000fe200078e0a05 */
[C---:B------:R-:W-:Y:S01]  /*2d30*/  ISETP.GT.U32.AND P5, PT, R5.reuse, R120, PT ;  /* 0x000000780500720c */ /* 0x040fe20003fa4070 */
[----:B------:R-:W-:Y:S02]  /*2d40*/  IMAD.MOV R7, RZ, RZ, -R7 ;  /* 0x000000ffff077224 */ /* 0x000fe400078e0a07 */
[----:B------:R-:W-:Y:S01]  /*2d50*/  IMAD.U32 R4, RZ, RZ, UR4 ;  /* 0x00000004ff047e24 */ /* 0x000fe2000f8e00ff */
[----:B------:R-:W2:Y:S01]  /*2d60*/  LDCU UR4, c[0x0][0x3a4] ;  /* 0x00007480ff0477ac */ /* 0x000ea20008000800 */
[----:B------:R-:W-:Y:S01]  /*2d70*/  IMAD R138, R5, R11, R138 ;  /* 0x0000000b058a7224 */ /* 0x000fe200078e028a */
[----:B------:R-:W-:Y:S01]  /*2d80*/  LOP3.LUT R11, R3, 0x2, RZ, 0xfc, !PT ;  /* 0x00000002030b7812 */ /* 0x000fe200078efcff */
[----:B------:R-:W-:-:S02]  /*2d90*/  IMAD R134, R5, R13, R134 ;  /* 0x0000000d05867224 */ /* 0x000fc400078e0286 */
[C---:B------:R-:W-:Y:S01]  /*2da0*/  IMAD R140, R5.reuse, R7, R140 ;  /* 0x00000007058c7224 */ /* 0x040fe200078e028c */
[----:B------:R-:W-:Y:S01]  /*2db0*/  SEL R7, R4, RZ, !P1 ;  /* 0x000000ff04077207 */ /* 0x000fe20004800000 */
        /* <DEDUP_REMOVED lines=10> */
[----:B------:R-:W-:Y:S01]  /*2e60*/  IMAD R17, R145, UR21, RZ ;  /* 0x0000001591117c24 */ /* 0x000fe2000f8e02ff */
[C---:B------:R-:W-:Y:S01]  /*2e70*/  ISETP.GT.U32.AND P5, PT, R5.reuse, R128, PT ;  /* 0x000000800500720c */ /* 0x040fe20003fa4070 */
[----:B------:R-:W-:Y:S01]  /*2e80*/  IMAD.MOV.U32 R250, RZ, RZ, R8 ;  /* 0x000000fffffa7224 */ /* 0x000fe200078e0008 */
[C---:B------:R-:W-:Y:S01]  /*2e90*/  ISETP.GT.U32.AND P6, PT, R5.reuse, R122, PT ;  /* 0x0000007a0500720c */ /* 0x040fe20003fc4070 */
[--C-:B------:R-:W-:Y:S01]  /*2ea0*/  @!P1 IMAD.IADD R136, R136, 0x1, -R5.reuse ;  /* 0x0000000188889824 */ /* 0x100fe200078e0a05 */
[----:B------:R-:W-:Y:S01]  /*2eb0*/  ISETP.GT.U32.AND P1, PT, R5, R132, PT ;  /* 0x000000840500720c */ /* 0x000fe20003f24070 */
[----:B------:R-:W-:-:S02]  /*2ec0*/  @!P2 IMAD.IADD R138, R138, 0x1, -R5 ;  /* 0x000000018a8aa824 */ /* 0x000fc400078e0a05 */
        /* <DEDUP_REMOVED lines=8> */
[----:B------:R-:W-:Y:S01]  /*2f50*/  IMAD.MOV.U32 R248, RZ, RZ, R14 ;  /* 0x000000fffff87224 */ /* 0x000fe200078e000e */
[----:B------:R-:W-:Y:S01]  /*2f60*/  ISETP.GT.U32.AND P5, PT, R5, R140, PT ;  /* 0x0000008c0500720c */ /* 0x000fe20003fa4070 */
[--C-:B------:R-:W-:Y:S01]  /*2f70*/  @!P1 IMAD.IADD R132, R132, 0x1, -R5.reuse ;  /* 0x0000000184849824 */ /* 0x100fe200078e0a05 */
[----:B------:R-:W-:Y:S01]  /*2f80*/  ISETP.GE.AND P1, PT, R6, RZ, PT ;  /* 0x000000ff0600720c */ /* 0x000fe20003f26270 */
[----:B------:R-:W-:Y:S01]  /*2f90*/  IMAD.MOV.U32 R124, RZ, RZ, R10 ;  /* 0x000000ffff7c7224 */ /* 0x000fe200078e000a */
[----:B------:R-:W-:Y:S01]  /*2fa0*/  LOP3.LUT R6, R3, 0x4, RZ, 0xfc, !PT ;  /* 0x0000000403067812 */ /* 0x000fe200078efcff */
[--C-:B------:R-:W-:Y:S01]  /*2fb0*/  @!P6 IMAD.IADD R122, R122, 0x1, -R5.reuse ;  /* 0x000000017a7ae824 */ /* 0x100fe200078e0a05 */
[----:B------:R-:W-:Y:S01]  /*2fc0*/  ISETP.GT.U32.AND P6, PT, R5, R130, PT ;  /* 0x000000820500720c */ /* 0x000fe20003fc4070 */
[--C-:B------:R-:W-:Y:S01]  /*2fd0*/  @!P3 IMAD.IADD R136, R136, 0x1, -R5.reuse ;  /* 0x000000018888b824 */ /* 0x100fe200078e0a05 */
[----:B------:R-:W-:Y:S01]  /*2fe0*/  ISETP.GE.AND P3, PT, R15, RZ, PT ;  /* 0x000000ff0f00720c */ /* 0x000fe20003f66270 */
[--C-:B------:R-:W-:Y:S01]  /*2ff0*/  @!P4 IMAD.IADD R138, R138, 0x1, -R5.reuse ;  /* 0x000000018a8ac824 */ /* 0x100fe200078e0a05 */
[----:B-1----:R-:W-:Y:S01]  /*3000*/  LEA R46, P4, R17, UR18, 0x2 ;  /* 0x00000012112e7c11 */ /* 0x002fe2000f8810ff */
[--C-:B------:R-:W-:Y:S01]  /*3010*/  @!P2 IMAD.IADD R134, R134, 0x1, -R5.reuse ;  /* 0x000000018686a824 */ /* 0x100fe200078e0a05 */
[----:B------:R-:W-:Y:S01]  /*3020*/  ISETP.GE.AND P2, PT, R25, RZ, PT ;  /* 0x000000ff1900720c */ /* 0x000fe20003f46270 */
[----:B------:R-:W-:Y:S01]  /*3030*/  @!P5 IMAD.IADD R140, R140, 0x1, -R5 ;  /* 0x000000018c8cd824 */ /* 0x000fe200078e0a05 */
[----:B------:R-:W-:Y:S01]  /*3040*/  ISETP.GE.AND P5, PT, R21, RZ, PT ;  /* 0x000000ff1500720c */ /* 0x000fe20003fa6270 */
[----:B------:R-:W-:Y:S01]  /*3050*/  IMAD.MOV.U32 R21, RZ, RZ, R12 ;  /* 0x000000ffff157224 */ /* 0x000fe200078e000c */
[----:B------:R-:W-:Y:S01]  /*3060*/  LEA.HI.X.SX32 R47, R17, UR19, 0x2, P4 ;  /* 0x00000013112f7c11 */ /* 0x000fe2000a0f16ff */
[----:B--2---:R-:W-:Y:S01]  /*3070*/  IMAD R16, R16, UR4, RZ ;  /* 0x0000000410107c24 */ /* 0x004fe2000f8e02ff */
[----:B------:R-:W-:Y:S01]  /*3080*/  ISETP.GE.AND P4, PT, R23, RZ, PT ;  /* 0x000000ff1700720c */ /* 0x000fe20003f86270 */
[----:B------:R-:W-:Y:S01]  /*3090*/  @!P1 IMAD.MOV R21, RZ, RZ, -R21 ;  /* 0x000000ffff159224 */ /* 0x000fe200078e0a15 */
[----:B------:R-:W-:Y:S01]  /*30a0*/  ISETP.GE.AND P1, PT, R35, RZ, PT ;  /* 0x000000ff2300720c */ /* 0x000fe20003f26270 */
[----:B------:R-:W-:Y:S01]  /*30b0*/  @!P3 IMAD.MOV R252, RZ, RZ, -R252 ;  /* 0x000000fffffcb224 */ /* 0x000fe200078e0afc */
[----:B------:R-:W-:Y:S01]  /*30c0*/  ISETP.GE.AND P3, PT, R33, RZ, PT ;  /* 0x000000ff2100720c */ /* 0x000fe20003f66270 */
[--C-:B------:R-:W-:Y:S01]  /*30d0*/  @!P6 IMAD.IADD R130, R130, 0x1, -R5.reuse ;  /* 0x000000018282e824 */ /* 0x100fe200078e0a05 */
[----:B------:R-:W-:Y:S01]  /*30e0*/  ISETP.GT.U32.AND P6, PT, R5, R142, PT ;  /* 0x0000008e0500720c */ /* 0x000fe20003fc4070 */
[----:B------:R-:W-:Y:S01]  /*30f0*/  @!P2 IMAD.MOV R250, RZ, RZ, -R250 ;  /* 0x000000fffffaa224 */ /* 0x000fe200078e0afa */
[----:B------:R-:W-:Y:S01]  /*3100*/  ISETP.GE.AND P2, PT, R31, RZ, PT ;  /* 0x000000ff1f00720c */ /* 0x000fe20003f46270 */
[----:B------:R-:W-:Y:S01]  /*3110*/  @!P5 IMAD.MOV R124, RZ, RZ, -R124 ;  /* 0x000000ffff7cd224 */ /* 0x000fe200078e0a7c */
[----:B------:R-:W-:Y:S01]  /*3120*/  ISETP.GE.AND P5, PT, R29, RZ, PT ;  /* 0x000000ff1d00720c */ /* 0x000fe20003fa6270 */
[--C-:B------:R-:W-:Y:S01]  /*3130*/  @!P0 IMAD.IADD R126, R126, 0x1, -R5.reuse ;  /* 0x000000017e7e8824 */ /* 0x100fe200078e0a05 */
[----:B------:R-:W-:Y:S01]  /*3140*/  ISETP.NE.U32.AND P0, PT, R7, RZ, PT ;  /* 0x000000ff0700720c */ /* 0x000fe20003f05070 */
[----:B------:R-:W-:Y:S01]  /*3150*/  @!P4 IMAD.MOV R248, RZ, RZ, -R248 ;  /* 0x000000fffff8c224 */ /* 0x000fe200078e0af8 */
[----:B------:R-:W-:Y:S01]  /*3160*/  ISETP.GE.AND P4, PT, R27, RZ, PT ;  /* 0x000000ff1b00720c */ /* 0x000fe20003f86270 */
[----:B------:R-:W-:Y:S01]  /*3170*/  @!P1 IMAD.MOV R20, RZ, RZ, -R20 ;  /* 0x000000ffff149224 */ /* 0x000fe200078e0a14 */
[----:B------:R-:W-:Y:S01]  /*3180*/  ISETP.GE.AND P1, PT, R45, RZ, PT ;  /* 0x000000ff2d00720c */ /* 0x000fe20003f26270 */
[----:B------:R-:W-:Y:S01]  /*3190*/  @!P3 IMAD.MOV R22, RZ, RZ, -R22 ;  /* 0x000000ffff16b224 */ /* 0x000fe200078e0a16 */
[----:B------:R-:W-:Y:S01]  /*31a0*/  ISETP.GE.AND P3, PT, R43, RZ, PT ;  /* 0x000000ff2b00720c */ /* 0x000fe20003f66270 */
[----:B------:R-:W-:Y:S01]  /*31b0*/  @!P6 IMAD.IADD R142, R142, 0x1, -R5 ;  /* 0x000000018e8ee824 */ /* 0x000fe200078e0a05 */
[C---:B------:R-:W-:Y:S01]  /*31c0*/  LEA R68, P6, R16.reuse, UR16, 0x2 ;  /* 0x0000001010447c11 */ /* 0x040fe2000f8c10ff */
[----:B------:R-:W-:Y:S01]  /*31d0*/  @!P2 IMAD.MOV R24, RZ, RZ, -R24 ;  /* 0x000000ffff18a224 */ /* 0x000fe200078e0a18 */
[----:B------:R-:W-:Y:S01]  /*31e0*/  ISETP.GE.AND P2, PT, R41, RZ, PT ;  /* 0x000000ff2900720c */ /* 0x000fe20003f46270 */
[----:B------:R-:W-:Y:S01]  /*31f0*/  @!P5 IMAD.MOV R26, RZ, RZ, -R26 ;  /* 0x000000ffff1ad224 */ /* 0x000fe200078e0a1a */
[----:B------:R-:W-:Y:S01]  /*3200*/  ISETP.GE.AND P5, PT, R39, RZ, PT ;  /* 0x000000ff2700720c */ /* 0x000fe20003fa6270 */
[----:B------:R-:W-:Y:S01]  /*3210*/  IMAD.U32 R15, RZ, RZ, UR20 ;  /* 0x00000014ff0f7e24 */ /* 0x000fe2000f8e00ff */
[----:B------:R-:W-:Y:S01]  /*3220*/  LEA.HI.X.SX32 R18, R16, UR17, 0x2, P6 ;  /* 0x0000001110127c11 */ /* 0x000fe2000b0f16ff */
[----:B------:R-:W-:Y:S01]  /*3230*/  @!P4 IMAD.MOV R28, RZ, RZ, -R28 ;  /* 0x000000ffff1cc224 */ /* 0x000fe200078e0a1c */
[----:B------:R-:W-:Y:S01]  /*3240*/  ISETP.GE.AND P4, PT, R37, RZ, PT ;  /* 0x000000ff2500720c */ /* 0x000fe20003f86270 */
[----:B------:R-:W-:Y:S01]  /*3250*/  @!P1 IMAD.MOV R30, RZ, RZ, -R30 ;  /* 0x000000ffff1e9224 */ /* 0x000fe200078e0a1e */
[----:B------:R-:W-:Y:S01]  /*3260*/  ISETP.GE.AND P1, PT, R57, RZ, PT ;  /* 0x000000ff3900720c */ /* 0x000fe20003f26270 */
[----:B------:R-:W-:Y:S01]  /*3270*/  @!P3 IMAD.MOV R32, RZ, RZ, -R32 ;  /* 0x000000ffff20b224 */ /* 0x000fe200078e0a20 */
[----:B------:R-:W-:Y:S01]  /*3280*/  ISETP.GE.AND P3, PT, R55, RZ, PT ;  /* 0x000000ff3700720c */ /* 0x000fe20003f66270 */
[----:B------:R-:W-:Y:S01]  /*3290*/  IMAD R31, R3, UR20, RZ ;  /* 0x00000014031f7c24 */ /* 0x000fe2000f8e02ff */
[----:B------:R-:W-:Y:S01]  /*32a0*/  ISETP.GE.AND P6, PT, R11, UR13, PT ;  /* 0x0000000d0b007c0c */ /* 0x000fe2000bfc6270 */
[----:B------:R-:W-:Y:S01]  /*32b0*/  @!P2 IMAD.MOV R34, RZ, RZ, -R34 ;  /* 0x000000ffff22a224 */ /* 0x000fe200078e0a22 */
[----:B------:R-:W-:Y:S01]  /*32c0*/  ISETP.GE.AND P2, PT, R53, RZ, PT ;  /* 0x000000ff3500720c */ /* 0x000fe20003f46270 */
[----:B------:R-:W-:Y:S01]  /*32d0*/  @!P5 IMAD.MOV R36, RZ, RZ, -R36 ;  /* 0x000000ffff24d224 */ /* 0x000fe200078e0a24 */
[----:B------:R-:W-:Y:S01]  /*32e0*/  ISETP.GE.AND P5, PT, R51, RZ, PT ;  /* 0x000000ff3300720c */ /* 0x000fe20003fa6270 */
[----:B------:R-:W-:Y:S01]  /*32f0*/  IMAD.U32 R14, RZ, RZ, UR20 ;  /* 0x00000014ff0e7e24 */ /* 0x000fe2000f8e00ff */
[----:B------:R-:W-:Y:S01]  /*3300*/  SEL R5, R4, RZ, !P6 ;  /* 0x000000ff04057207 */ /* 0x000fe20007000000 */
[----:B------:R-:W-:Y:S01]  /*3310*/  @!P4 IMAD.MOV R38, RZ, RZ, -R38 ;  /* 0x000000ffff26c224 */ /* 0x000fe200078e0a26 */
[----:B------:R-:W-:Y:S01]  /*3320*/  ISETP.GE.AND P4, PT, R49, RZ, PT ;  /* 0x000000ff3100720c */ /* 0x000fe20003f86270 */
[----:B------:R-:W-:Y:S01]  /*3330*/  @!P1 IMAD.MOV R40, RZ, RZ, -R40 ;  /* 0x000000ffff289224 */ /* 0x000fe200078e0a28 */
[----:B------:R-:W-:Y:S01]  /*3340*/  ISETP.GE.AND P1, PT, R67, RZ, PT ;  /* 0x000000ff4300720c */ /* 0x000fe20003f26270 */
[----:B------:R-:W-:Y:S01]  /*3350*/  @!P3 IMAD.MOV R42, RZ, RZ, -R42 ;  /* 0x000000ffff2ab224 */ /* 0x000fe200078e0a2a */
[----:B------:R-:W-:Y:S01]  /*3360*/  ISETP.GE.AND P3, PT, R65, RZ, PT ;  /* 0x000000ff4100720c */ /* 0x000fe20003f66270 */
[----:B------:R-:W-:Y:S01]  /*3370*/  IMAD R15, R15, 0x2, R31 ;  /* 0x000000020f0f7824 */ /* 0x000fe200078e021f */
[----:B------:R-:W-:Y:S01]  /*3380*/  ISETP.GE.AND P6, PT, R119, RZ, PT ;  /* 0x000000ff7700720c */ /* 0x000fe20003fc6270 */
[----:B------:R-:W-:Y:S01]  /*3390*/  @!P2 IMAD.MOV R44, RZ, RZ, -R44 ;  /* 0x000000ffff2ca224 */ /* 0x000fe200078e0a2c */
[----:B------:R-:W-:Y:S01]  /*33a0*/  ISETP.GE.AND P2, PT, R63, RZ, PT ;  /* 0x000000ff3f00720c */ /* 0x000fe20003f46270 */
[----:B------:R-:W-:Y:S01]  /*33b0*/  @!P5 IMAD.MOV R48, RZ, RZ, -R48 ;  /* 0x000000ffff30d224 */ /* 0x000fe200078e0a30 */
[----:B------:R-:W-:Y:S01]  /*33c0*/  ISETP.GE.AND P5, PT, R61, RZ, PT ;  /* 0x000000ff3d00720c */ /* 0x000fe20003fa6270 */
[----:B------:R-:W-:Y:S01]  /*33d0*/  IMAD.U32 R13, RZ, RZ, UR20 ;  /* 0x00000014ff0d7e24 */ /* 0x000fe2000f8e00ff */
[----:B------:R-:W1:Y:S01]  /*33e0*/  LDS R29, [UR10] ;  /* 0x0000000aff1d7984 */ /* 0x000e620008000800 */
[----:B------:R-:W-:Y:S01]  /*33f0*/  @!P4 IMAD.MOV R50, RZ, RZ, -R50 ;  /* 0x000000ffff32c224 */ /* 0x000fe200078e0a32 */
[----:B------:R-:W-:Y:S01]  /*3400*/  ISETP.GE.AND P4, PT, R59, RZ, PT ;  /* 0x000000ff3b00720c */ /* 0x000fe20003f86270 */
[----:B------:R-:W-:Y:S01]  /*3410*/  @!P1 IMAD.MOV R52, RZ, RZ, -R52 ;  /* 0x000000ffff349224 */ /* 0x000fe200078e0a34 */
[----:B------:R-:W-:Y:S01]  /*3420*/  ISETP.GE.AND P1, PT, R77, RZ, PT ;  /* 0x000000ff4d00720c */ /* 0x000fe20003f26270 */
[----:B------:R-:W-:Y:S01]  /*3430*/  @!P3 IMAD.MOV R54, RZ, RZ, -R54 ;  /* 0x000000ffff36b224 */ /* 0x000fe200078e0a36 */
[----:B------:R-:W-:Y:S01]  /*3440*/  ISETP.GE.AND P3, PT, R75, RZ, PT ;  /* 0x000000ff4b00720c */ /* 0x000fe20003f66270 */
[----:B------:R-:W-:Y:S01]  /*3450*/  IMAD R14, R14, 0x2, R15 ;  /* 0x000000020e0e7824 */ /* 0x000fe200078e020f */
[----:B------:R2:W-:Y:S01]  /*3460*/  STL [R1+0x4], R31 ;  /* 0x0000041f01007387 */ /* 0x0005e20000100800 */
[----:B------:R-:W-:Y:S01]  /*3470*/  @!P2 IMAD.MOV R56, RZ, RZ, -R56 ;  /* 0x000000ffff38a224 */ /* 0x000fe200078e0a38 */
[----:B------:R-:W-:Y:S01]  /*3480*/  ISETP.GE.AND P2, PT, R73, RZ, PT ;  /* 0x000000ff4900720c */ /* 0x000fe20003f46270 */
[----:B------:R-:W-:Y:S01]  /*3490*/  @!P5 IMAD.MOV R58, RZ, RZ, -R58 ;  /* 0x000000ffff3ad224 */ /* 0x000fe200078e0a3a */
[----:B------:R-:W-:Y:S01]  /*34a0*/  ISETP.GE.AND P5, PT, R71, RZ, PT ;  /* 0x000000ff4700720c */ /* 0x000fe20003fa6270 */
[----:B------:R-:W-:Y:S01]  /*34b0*/  IMAD.U32 R12, RZ, RZ, UR20 ;  /* 0x00000014ff0c7e24 */ /* 0x000fe2000f8e00ff */
[----:B------:R-:W-:Y:S01]  /*34c0*/  USHF.L.U32 UR4, UR14, 0x15, URZ ;  /* 0x000000150e047899 */ /* 0x000fe200080006ff */
[----:B------:R-:W-:Y:S01]  /*34d0*/  @!P4 IMAD.MOV R60, RZ, RZ, -R60 ;  /* 0x000000ffff3cc224 */ /* 0x000fe200078e0a3c */
[----:B------:R-:W-:Y:S01]  /*34e0*/  ISETP.GE.AND P4, PT, R69, RZ, PT ;  /* 0x000000ff4500720c */ /* 0x000fe20003f86270 */
[----:B------:R-:W-:Y:S01]  /*34f0*/  @!P1 IMAD.MOV R62, RZ, RZ, -R62 ;  /* 0x000000ffff3e9224 */ /* 0x000fe200078e0a3e */
[----:B------:R-:W-:Y:S01]  /*3500*/  ISETP.GE.AND P1, PT, R87, RZ, PT ;  /* 0x000000ff5700720c */ /* 0x000fe20003f26270 */
[----:B------:R-:W-:Y:S01]  /*3510*/  @!P3 IMAD.MOV R64, RZ, RZ, -R64 ;  /* 0x000000ffff40b224 */ /* 0x000fe200078e0a40 */
[----:B------:R-:W-:Y:S01]  /*3520*/  ISETP.GE.AND P3, PT, R85, RZ, PT ;  /* 0x000000ff5500720c */ /* 0x000fe20003f66270 */
[----:B------:R-:W-:Y:S01]  /*3530*/  IMAD R13, R13, 0x2, R14 ;  /* 0x000000020d0d7824 */ /* 0x000fe200078e020e */
[----:B------:R-:W-:Y:S01]  /*3540*/  ULOP3.LUT UR4, UR4, 0x600000, URZ, 0xc0, !UPT ;  /* 0x0060000004047892 */ /* 0x000fe2000f8ec0ff */
[----:B------:R-:W-:Y:S01]  /*3550*/  @!P2 IMAD.MOV R66, RZ, RZ, -R66 ;  /* 0x000000ffff42a224 */ /* 0x000fe200078e0a42 */
[----:B------:R-:W-:Y:S01]  /*3560*/  ISETP.GE.AND P2, PT, R83, RZ, PT ;  /* 0x000000ff5300720c */ /* 0x000fe20003f46270 */
[----:B------:R-:W-:Y:S01]  /*3570*/  @!P5 IMAD.MOV R70, RZ, RZ, -R70 ;  /* 0x000000ffff46d224 */ /* 0x000fe200078e0a46 */
[----:B------:R-:W-:Y:S01]  /*3580*/  ISETP.GE.AND P5, PT, R81, RZ, PT ;  /* 0x000000ff5100720c */ /* 0x000fe20003fa6270 */
[----:B------:R-:W-:-:S02]  /*3590*/  IMAD.U32 R11, RZ, RZ, UR20 ;  /* 0x00000014ff0b7e24 */ /* 0x000fc4000f8e00ff */
[----:B------:R-:W-:Y:S01]  /*35a0*/  @!P4 IMAD.MOV R72, RZ, RZ, -R72 ;  /* 0x000000ffff48c224 */ /* 0x000fe200078e0a48 */
[----:B------:R-:W-:Y:S01]  /*35b0*/  ISETP.GE.AND P4, PT, R79, RZ, PT ;  /* 0x000000ff4f00720c */ /* 0x000fe20003f86270 */
[----:B------:R-:W-:Y:S01]  /*35c0*/  @!P1 IMAD.MOV R74, RZ, RZ, -R74 ;  /* 0x000000ffff4a9224 */ /* 0x000fe200078e0a4a */
[----:B------:R-:W-:Y:S01]  /*35d0*/  ISETP.GE.AND P1, PT, R97, RZ, PT ;  /* 0x000000ff6100720c */ /* 0x000fe20003f26270 */
[----:B------:R-:W-:Y:S01]  /*35e0*/  @!P3 IMAD.MOV R76, RZ, RZ, -R76 ;  /* 0x000000ffff4cb224 */ /* 0x000fe200078e0a4c */
[----:B------:R-:W-:Y:S01]  /*35f0*/  ISETP.GE.AND P3, PT, R95, RZ, PT ;  /* 0x000000ff5f00720c */ /* 0x000fe20003f66270 */
[----:B------:R-:W-:Y:S02]  /*3600*/  IMAD R12, R12, 0x2, R13 ;  /* 0x000000020c0c7824 */ /* 0x000fe400078e020d */
[----:B------:R-:W-:Y:S01]  /*3610*/  @!P2 IMAD.MOV R78, RZ, RZ, -R78 ;  /* 0x000000ffff4ea224 */ /* 0x000fe200078e0a4e */
[----:B------:R-:W-:Y:S01]  /*3620*/  ISETP.GE.AND P2, PT, R93, RZ, PT ;  /* 0x000000ff5d00720c */ /* 0x000fe20003f46270 */
[----:B------:R-:W-:Y:S01]  /*3630*/  @!P5 IMAD.MOV R80, RZ, RZ, -R80 ;  /* 0x000000ffff50d224 */ /* 0x000fe200078e0a50 */
[----:B------:R-:W-:Y:S01]  /*3640*/  ISETP.GE.AND P5, PT, R91, RZ, PT ;  /* 0x000000ff5b00720c */ /* 0x000fe20003fa6270 */
[----:B------:R-:W-:Y:S01]  /*3650*/  IMAD.U32 R10, RZ, RZ, UR20 ;  /* 0x00000014ff0a7e24 */ /* 0x000fe2000f8e00ff */
[----:B-1----:R-:W-:Y:S01]  /*3660*/  R2UR UR30, R29 ;  /* 0x000000001d1e72ca */ /* 0x002fe200000e0000 */
[----:B------:R-:W-:Y:S01]  /*3670*/  @!P4 IMAD.MOV R82, RZ, RZ, -R82 ;  /* 0x000000ffff52c224 */ /* 0x000fe200078e0a52 */
[----:B------:R-:W-:Y:S01]  /*3680*/  ISETP.GE.AND P4, PT, R89, RZ, PT ;  /* 0x000000ff5900720c */ /* 0x000fe20003f86270 */
[----:B------:R-:W-:Y:S01]  /*3690*/  @!P1 IMAD.MOV R84, RZ, RZ, -R84 ;  /* 0x000000ffff549224 */ /* 0x000fe200078e0a54 */
[----:B------:R-:W-:Y:S01]  /*36a0*/  ISETP.GE.AND P1, PT, R107, RZ, PT ;  /* 0x000000ff6b00720c */ /* 0x000fe20003f26270 */
[----:B------:R-:W-:Y:S01]  /*36b0*/  @!P3 IMAD.MOV R86, RZ, RZ, -R86 ;  /* 0x000000ffff56b224 */ /* 0x000fe200078e0a56 */
[----:B------:R-:W-:Y:S01]  /*36c0*/  ISETP.GE.AND P3, PT, R105, RZ, PT ;  /* 0x000000ff6900720c */ /* 0x000fe20003f66270 */
[----:B------:R-:W-:-:S02]  /*36d0*/  IMAD R11, R11, 0x2, R12 ;  /* 0x000000020b0b7824 */ /* 0x000fc400078e020c */
[----:B------:R-:W-:Y:S01]  /*36e0*/  @!P2 IMAD.MOV R88, RZ, RZ, -R88 ;  /* 0x000000ffff58a224 */ /* 0x000fe200078e0a58 */
[----:B------:R-:W-:Y:S01]  /*36f0*/  ISETP.GE.AND P2, PT, R103, RZ, PT ;  /* 0x000000ff6700720c */ /* 0x000fe20003f46270 */
[----:B------:R-:W-:Y:S01]  /*3700*/  @!P5 IMAD.MOV R90, RZ, RZ, -R90 ;  /* 0x000000ffff5ad224 */ /* 0x000fe200078e0a5a */
[----:B------:R-:W-:Y:S01]  /*3710*/  ISETP.GE.AND P5, PT, R101, RZ, PT ;  /* 0x000000ff6500720c */ /* 0x000fe20003fa6270 */
[----:B------:R-:W-:Y:S02]  /*3720*/  IMAD.U32 R9, RZ, RZ, UR20 ;  /* 0x00000014ff097e24 */ /* 0x000fe4000f8e00ff */
        /* <DEDUP_REMOVED lines=25> */
[----:B------:R-:W-:Y:S01]  /*38c0*/  BAR.SYNC.DEFER_BLOCKING 0x0 ;  /* 0x0000000000007b1d */ /* 0x000fe20000010000 */
[----:B------:R-:W-:Y:S01]  /*38d0*/  ISETP.GE.AND P4, PT, R6, UR13, PT ;  /* 0x0000000d06007c0c */ /* 0x000fe2000bf86270 */
[----:B------:R-:W-:Y:S01]  /*38e0*/  @!P1 IMAD.MOV R118, RZ, RZ, -R118 ;  /* 0x000000ffff769224 */ /* 0x000fe200078e0a76 */
[----:B------:R-:W-:Y:S01]  /*38f0*/  ISETP.NE.U32.AND P1, PT, R5, RZ, PT ;  /* 0x000000ff0500720c */ /* 0x000fe20003f25070 */
[----:B------:R-:W-:Y:S01]  /*3900*/  IMAD R8, R8, 0x2, R9 ;  /* 0x0000000208087824 */ /* 0x000fe200078e0209 */
        /* <DEDUP_REMOVED lines=8> */
[----:B------:R-:W-:Y:S01]  /*3990*/  LOP3.LUT R6, R3, 0x6, RZ, 0xfc, !PT ;  /* 0x0000000603067812 */ /* 0x000fe200078efcff */
[----:B------:R-:W-:Y:S01]  /*39a0*/  @!P6 IMAD.MOV R122, RZ, RZ, -R122 ;  /* 0x000000ffff7ae224 */ /* 0x000fe200078e0a7a */
[----:B------:R-:W-:-:S02]  /*39b0*/  ISETP.NE.U32.AND P3, PT, R5, RZ, PT ;  /* 0x000000ff0500720c */ /* 0x000fc40003f65070 */
[----:B------:R-:W-:-:S03]  /*39c0*/  ISETP.GE.AND P6, PT, R139, RZ, PT ;  /* 0x000000ff8b00720c */ /* 0x000fc60003fc6270 */
[----:B------:R-:W-:Y:S01]  /*39d0*/  @!P4 IMAD.MOV R126, RZ, RZ, -R126 ;  /* 0x000000ffff7ec224 */ /* 0x000fe200078e0a7e */
[----:B------:R-:W-:Y:S01]  /*39e0*/  ISETP.GE.AND P4, PT, R129, RZ, PT ;  /* 0x000000ff8100720c */ /* 0x000fe20003f86270 */
[----:B------:R-:W-:Y:S01]  /*39f0*/  @!P2 IMAD.MOV R128, RZ, RZ, -R128 ;  /* 0x000000ffff80a224 */ /* 0x000fe200078e0a80 */
[----:B------:R-:W-:Y:S01]  /*3a00*/  ISETP.GE.AND P2, PT, R141, RZ, PT ;  /* 0x000000ff8d00720c */ /* 0x000fe20003f46270 */
[----:B------:R-:W-:Y:S01]  /*3a10*/  @!P5 IMAD.MOV R130, RZ, RZ, -R130 ;  /* 0x000000ffff82d224 */ /* 0x000fe200078e0a82 */
[----:B------:R-:W-:-:S05]  /*3a20*/  ISETP.GE.AND P5, PT, R143, RZ, PT ;  /* 0x000000ff8f00720c */ /* 0x000fca0003fa6270 */
[----:B------:R-:W-:-:S04]  /*3a30*/  @!P6 IMAD.MOV R134, RZ, RZ, -R134 ;  /* 0x000000ffff86e224 */ /* 0x000fc800078e0a86 */
[----:B------:R-:W-:Y:S01]  /*3a40*/  @!P4 IMAD.MOV R132, RZ, RZ, -R132 ;  /* 0x000000ffff84c224 */ /* 0x000fe200078e0a84 */
[----:B------:R-:W-:Y:S01]  /*3a50*/  ISETP.GE.AND P4, PT, R6, UR13, PT ;  /* 0x0000000d06007c0c */ /* 0x000fe2000bf86270 */
[----:B------:R-:W-:Y:S01]  /*3a60*/  @!P2 IMAD.MOV R136, RZ, RZ, -R136 ;  /* 0x000000ffff88a224 */ /* 0x000fe200078e0a88 */
[----:B------:R-:W-:Y:S01]  /*3a70*/  ISETP.GE.AND P2, PT, R131, RZ, PT ;  /* 0x000000ff8300720c */ /* 0x000fe20003f46270 */
[----:B------:R-:W-:Y:S01]  /*3a80*/  IMAD.U32 R6, RZ, RZ, UR20 ;  /* 0x00000014ff067e24 */ /* 0x000fe2000f8e00ff */
[----:B------:R-:W-:Y:S01]  /*3a90*/  SEL R5, R4, RZ, !P4 ;  /* 0x000000ff04057207 */ /* 0x000fe20006000000 */
[----:B------:R-:W-:Y:S01]  /*3aa0*/  @!P5 IMAD.MOV R138, RZ, RZ, -R138 ;  /* 0x000000ffff8ad224 */ /* 0x000fe200078e0a8a */
[----:B------:R-:W-:Y:S01]  /*3ab0*/  ISETP.GE.AND P5, PT, R144, RZ, PT ;  /* 0x000000ff9000720c */ /* 0x000fe20003fa6270 */
[----:B------:R-:W-:Y:S01]  /*3ac0*/  IMAD R6, R6, 0x2, R7 ;  /* 0x0000000206067824 */ /* 0x000fe200078e0207 */
[----:B------:R-:W-:Y:S01]  /*3ad0*/  ISETP.NE.U32.AND P4, PT, R5, RZ, PT ;  /* 0x000000ff0500720c */ /* 0x000fe20003f85070 */
[----:B------:R-:W-:-:S02]  /*3ae0*/  IMAD.U32 R5, RZ, RZ, UR20 ;  /* 0x00000014ff057e24 */ /* 0x000fc4000f8e00ff */
[----:B------:R-:W-:Y:S02]  /*3af0*/  IMAD.U32 R144, RZ, RZ, UR20 ;  /* 0x00000014ff907e24 */ /* 0x000fe4000f8e00ff */
[----:B------:R-:W-:Y:S02]  /*3b00*/  IMAD R5, R5, 0x2, R6 ;  /* 0x0000000205057824 */ /* 0x000fe400078e0206 */
[----:B------:R-:W-:Y:S01]  /*3b10*/  @!P2 IMAD.MOV R140, RZ, RZ, -R140 ;  /* 0x000000ffff8ca224 */ /* 0x000fe200078e0a8c */
[----:B------:R-:W-:Y:S01]  /*3b20*/  ISETP.NE.AND P2, PT, R19, RZ, PT ;  /* 0x000000ff1300720c */ /* 0x000fe20003f45270 */
[----:B------:R-:W-:Y:S01]  /*3b30*/  IMAD R23, R144, 0x2, R5 ;  /* 0x0000000290177824 */ /* 0x000fe200078e0205 */
[----:B------:R-:W-:Y:S01]  /*3b40*/  LOP3.LUT R19, RZ, R19, RZ, 0x33, !PT ;  /* 0x00000013ff137212 */ /* 0x000fe200078e33ff */
[----:B------:R-:W-:Y:S02]  /*3b50*/  @!P5 IMAD.MOV R142, RZ, RZ, -R142 ;  /* 0x000000ffff8ed224 */ /* 0x000fe400078e0a8e */
[----:B------:R-:W-:Y:S01]  /*3b60*/  IMAD R25, R146, 0x2, R23 ;  /* 0x0000000292197824 */ /* 0x000fe200078e0217 */
[----:B------:R-:W-:-:S02]  /*3b70*/  SEL R225, R19, R66, !P2 ;  /* 0x0000004213e17207 */ /* 0x000fc40005000000 */
[----:B------:R-:W-:Y:S01]  /*3b80*/  LEA R66, P5, R23, R68, 0x2 ;  /* 0x0000004417427211 */ /* 0x000fe200078a10ff */
[----:B------:R-:W-:Y:S01]  /*3b90*/  IMAD R27, R144, 0x2, R25 ;  /* 0x00000002901b7824 */ /* 0x000fe200078e0219 */
[C---:B------:R-:W-:Y:S02]  /*3ba0*/  SEL R240, R19.reuse, R34, !P2 ;  /* 0x0000002213f07207 */ /* 0x040fe40005000000 */
[C---:B------:R-:W-:Y:S02]  /*3bb0*/  SEL R239, R19.reuse, R36, !P2 ;  /* 0x0000002413ef7207 */ /* 0x040fe40005000000 */
[C---:B------:R-:W-:Y:S02]  /*3bc0*/  SEL R238, R19.reuse, R38, !P2 ;  /* 0x0000002613ee7207 */ /* 0x040fe40005000000 */
[C---:B------:R-:W-:Y:S02]  /*3bd0*/  SEL R237, R19.reuse, R40, !P2 ;  /* 0x0000002813ed7207 */ /* 0x040fe40005000000 */
[----:B------:R-:W-:-:S02]  /*3be0*/  SEL R236, R19, R42, !P2 ;  /* 0x0000002a13ec7207 */ /* 0x000fc40005000000 */
[C---:B------:R-:W-:Y:S02]  /*3bf0*/  SEL R235, R19.reuse, R44, !P2 ;  /* 0x0000002c13eb7207 */ /* 0x040fe40005000000 */
[C---:B------:R-:W-:Y:S02]  /*3c00*/  SEL R234, R19.reuse, R48, !P2 ;  /* 0x0000003013ea7207 */ /* 0x040fe40005000000 */
[C---:B------:R-:W-:Y:S02]  /*3c10*/  SEL R233, R19.reuse, R50, !P2 ;  /* 0x0000003213e97207 */ /* 0x040fe40005000000 */
[C---:B------:R-:W-:Y:S02]  /*3c20*/  SEL R232, R19.reuse, R52, !P2 ;  /* 0x0000003413e87207 */ /* 0x040fe40005000000 */
[C---:B------:R-:W-:Y:S02]  /*3c30*/  SEL R231, R19.reuse, R54, !P2 ;  /* 0x0000003613e77207 */ /* 0x040fe40005000000 */
[----:B------:R-:W-:-:S02]  /*3c40*/  SEL R251, R19, R21, !P2 ;  /* 0x0000001513fb7207 */ /* 0x000fc40005000000 */
[C---:B------:R-:W-:Y:S02]  /*3c50*/  SEL R250, R19.reuse, R250, !P2 ;  /* 0x000000fa13fa7207 */ /* 0x040fe40005000000 */
[----:B------:R-:W-:Y:S01]  /*3c60*/  SEL R249, R19, R124, !P2 ;  /* 0x0000007c13f97207 */ /* 0x000fe20005000000 */
[----:B------:R-:W-:Y:S01]  /*3c70*/  IMAD R251, R251, UR15, RZ ;  /* 0x0000000ffbfb7c24 */ /* 0x000fe2000f8e02ff */
        /* <DEDUP_REMOVED lines=49> */
[----:B------:R-:W-:Y:S01]  /*3f90*/  SEL R252, R19, R252, !P2 ;  /* 0x000000fc13fc7207 */ /* 0x000fe20005000000 */
[----:B------:R-:W-:Y:S01]  /*3fa0*/  IMAD R19, R146, 0x2, R27 ;  /* 0x0000000292137824 */ /* 0x000fe200078e021b */
[----:B------:R-:W-:Y:S02]  /*3fb0*/  LEA R64, P2, R25, R68, 0x2 ;  /* 0x0000004419407211 */ /* 0x000fe400078410ff */
[----:B------:R-:W-:-:S02]  /*3fc0*/  LEA.HI.X.SX32 R67, R23, R18, 0x2, P5 ;  /* 0x0000001217437211 */ /* 0x000fc400028f16ff */
[----:B------:R-:W-:Y:S02]  /*3fd0*/  LEA R60, P5, R27, R68, 0x2 ;  /* 0x000000441b3c7211 */ /* 0x000fe400078a10ff */
[-C--:B------:R-:W-:Y:S02]  /*3fe0*/  LEA.HI.X.SX32 R65, R25, R18.reuse, 0x2, P2 ;  /* 0x0000001219417211 */ /* 0x080fe400010f16ff */
[----:B------:R-:W-:Y:S02]  /*3ff0*/  LEA.HI.X.SX32 R61, R27, R18, 0x2, P5 ;  /* 0x000000121b3d7211 */ /* 0x000fe400028f16ff */
[-C--:B------:R-:W-:Y:S02]  /*4000*/  LEA R206, P2, R31, R68.reuse, 0x2 ;  /* 0x000000441fce7211 */ /* 0x080fe400078410ff */
[----:B------:R-:W-:Y:S02]  /*4010*/  LEA R88, P5, R15, R68, 0x2 ;  /* 0x000000440f587211 */ /* 0x000fe400078a10ff */
[----:B------:R-:W-:-:S02]  /*4020*/  LEA.HI.X.SX32 R207, R31, R18, 0x2, P2 ;  /* 0x000000121fcf7211 */ /* 0x000fc400010f16ff */
[C---:B------:R-:W-:Y:S02]  /*4030*/  LEA R86, P2, R14.reuse, R68, 0x2 ;  /* 0x000000440e567211 */ /* 0x040fe400078410ff */
[----:B------:R-:W-:Y:S02]  /*4040*/  LEA.HI.X.SX32 R89, R15, R18, 0x2, P5 ;  /* 0x000000120f597211 */ /* 0x000fe400028f16ff */
[C---:B------:R-:W-:Y:S02]  /*4050*/  LEA R84, P5, R13.reuse, R68, 0x2 ;  /* 0x000000440d547211 */ /* 0x040fe400078a10ff */
[----:B------:R-:W-:Y:S02]  /*4060*/  LEA.HI.X.SX32 R87, R14, R18, 0x2, P2 ;  /* 0x000000120e577211 */ /* 0x000fe400010f16ff */
[----:B------:R-:W-:Y:S02]  /*4070*/  LEA R82, P2, R12, R68, 0x2 ;  /* 0x000000440c527211 */ /* 0x000fe400078410ff */
[----:B------:R-:W-:-:S02]  /*4080*/  LEA.HI.X.SX32 R85, R13, R18, 0x2, P5 ;  /* 0x000000120d557211 */ /* 0x000fc400028f16ff */
[----:B------:R-:W-:Y:S02]  /*4090*/  LEA R80, P5, R11, R68, 0x2 ;  /* 0x000000440b507211 */ /* 0x000fe400078a10ff */
[----:B------:R-:W-:Y:S02]  /*40a0*/  LEA.HI.X.SX32 R83, R12, R18, 0x2, P2 ;  /* 0x000000120c537211 */ /* 0x000fe400010f16ff */
[-C--:B------:R-:W-:Y:S02]  /*40b0*/  LEA R56, P6, R19, R68.reuse, 0x2 ;  /* 0x0000004413387211 */ /* 0x080fe400078c10ff */
[----:B------:R-:W-:Y:S02]  /*40c0*/  LEA R78, P2, R10, R68, 0x2 ;  /* 0x000000440a4e7211 */ /* 0x000fe400078410ff */
[----:B------:R-:W-:Y:S02]  /*40d0*/  LEA.HI.X.SX32 R81, R11, R18, 0x2, P5 ;  /* 0x000000120b517211 */ /* 0x000fe400028f16ff */
[----:B------:R-:W-:-:S02]  /*40e0*/  LEA R76, P5, R9, R68, 0x2 ;  /* 0x00000044094c7211 */ /* 0x000fc400078a10ff */
[-C--:B------:R-:W-:Y:S02]  /*40f0*/  LEA.HI.X.SX32 R57, R19, R18.reuse, 0x2, P6 ;  /* 0x0000001213397211 */ /* 0x080fe400030f16ff */
[----:B------:R-:W-:Y:S02]  /*4100*/  LEA.HI.X.SX32 R79, R10, R18, 0x2, P2 ;  /* 0x000000120a4f7211 */ /* 0x000fe400010f16ff */
[----:B------:R-:W-:Y:S02]  /*4110*/  LEA R74, P2, R8, R68, 0x2 ;  /* 0x00000044084a7211 */ /* 0x000fe400078410ff */
[----:B------:R-:W-:Y:S02]  /*4120*/  LEA.HI.X.SX32 R77, R9, R18, 0x2, P5 ;  /* 0x00000012094d7211 */ /* 0x000fe400028f16ff */
[----:B------:R-:W-:Y:S02]  /*4130*/  LEA R70, P6, R6, R68, 0x2 ;  /* 0x0000004406467211 */ /* 0x000fe400078c10ff */
[----:B------:R-:W-:-:S02]  /*4140*/  LOP3.LUT R24, R147, 0x7f, RZ, 0xc0, !PT ;  /* 0x0000007f93187812 */ /* 0x000fc400078ec0ff */
[C---:B------:R-:W-:Y:S02]  /*4150*/  LEA R72, P5, R7.reuse, R68, 0x2 ;  /* 0x0000004407487211 */ /* 0x040fe400078a10ff */
[-C--:B------:R-:W-:Y:S02]  /*4160*/  LEA.HI.X.SX32 R75, R8, R18.reuse, 0x2, P2 ;  /* 0x00000012084b7211 */ /* 0x080fe400010f16ff */
[-C--:B------:R-:W-:Y:S02]  /*4170*/  LEA.HI.X.SX32 R71, R6, R18.reuse, 0x2, P6 ;  /* 0x0000001206477211 */ /* 0x080fe400030f16ff */
[----:B------:R-:W-:Y:S02]  /*4180*/  LEA.HI.X.SX32 R73, R7, R18, 0x2, P5 ;  /* 0x0000001207497211 */ /* 0x000fe400028f16ff */
[----:B------:R-:W-:Y:S02]  /*4190*/  ISETP.NE.U32.AND P2, PT, R24, RZ, PT ;  /* 0x000000ff1800720c */ /* 0x000fe40003f45070 */
[----:B------:R-:W-:-:S02]  /*41a0*/  LOP3.LUT R23, R3, 0x8, RZ, 0xfc, !PT ;  /* 0x0000000803177812 */ /* 0x000fc400078efcff */
[----:B------:R-:W-:Y:S02]  /*41b0*/  LEA R68, P6, R5, R68, 0x2 ;  /* 0x0000004405447211 */ /* 0x000fe400078c10ff */
[C---:B------:R-:W-:Y:S02]  /*41c0*/  LOP3.LUT R22, R3.reuse, 0xa, RZ, 0xfc, !PT ;  /* 0x0000000a03167812 */ /* 0x040fe400078efcff */
[C---:B------:R-:W-:Y:S02]  /*41d0*/  LOP3.LUT R21, R3.reuse, 0xc, RZ, 0xfc, !PT ;  /* 0x0000000c03157812 */ /* 0x040fe400078efcff */
[----:B------:R-:W-:Y:S01]  /*41e0*/  LOP3.LUT R20, R3, 0xe, RZ, 0xfc, !PT ;  /* 0x0000000e03147812 */ /* 0x000fe200078efcff */
[----:B--2-4-:R-:W-:Y:S06]  /*41f0*/  BRA.U UP0, `(.L_x_5) ;  /* 0x0000000100187547 */ /* 0x014fec000b800000 */
[----:B------:R-:W-:Y:S01]  /*4200*/  ELECT P5, URZ, PT ;  /* 0x0000000000ff782f */ /* 0x000fe200038a0000 */
[----:B------:R-:W-:Y:S01]  /*4210*/  IMAD.MOV.U32 R19, RZ, RZ, 0x1 ;  /* 0x00000001ff137424 */ /* 0x000fe200078e00ff */
[----:B------:R-:W-:Y:S01]  /*4220*/  UMOV UR6, 0x40 ;  /* 0x0000004000067882 */ /* 0x000fe20000000000 */
[----:B------:R-:W-:Y:S01]  /*4230*/  UVIRTCOUNT.DEALLOC.SMPOOL 0x80 ;  /* 0x000000800000784c */ /* 0x000fe20000000000 */
[----:B------:R-:W-:-:S09]  /*4240*/  ULEA UR6, UR5, UR6, 0x18 ;  /* 0x0000000605067291 */ /* 0x000fd2000f8ec0ff */
[----:B------:R1:W-:Y:S03]  /*4250*/  @P5 STS.U8 [UR6], R19 ;  /* 0x00000013ff005988 */ /* 0x0003e60008000006 */
.L_x_5:
[----:B------:R-:W-:Y:S01]  /*4260*/  UIADD3 UR11, UPT, UPT, UR30, UR4, URZ ;  /* 0x000000041e0b7290 */ /* 0x000fe2000fffe0ff */
[----:B------:R-:W-:Y:S01]  /*4270*/  ISETP.GE.AND P5, PT, R23, UR13, PT ;  /* 0x0000000d17007c0c */ /* 0x000fe2000bfa6270 */
[----:B------:R-:W-:Y:S01]  /*4280*/  VOTEU.ALL UP1, P2 ;  /* 0x0000000000ff7886 */ /* 0x000fe20001020000 */
[----:B------:R-:W-:Y:S01]  /*4290*/  LEA.HI.X.SX32 R69, R5, R18, 0x2, P6 ;  /* 0x0000001205457211 */ /* 0x000fe200030f16ff */
[----:B------:R-:W-:Y:S01]  /*42a0*/  VOTEU.ALL UP2, P2 ;  /* 0x0000000000ff7886 */ /* 0x000fe20001040000 */
[----:B------:R-:W-:Y:S01]  /*42b0*/  LEA R26, P6, R251, R46, 0x2 ;  /* 0x0000002efb1a7211 */ /* 0x000fe200078c10ff */
[----:B------:R-:W-:Y:S01]  /*42c0*/  IMAD.SHL.U32 R24, R24, 0x4, RZ ;  /* 0x0000000418187824 */ /* 0x000fe200078e00ff */
[----:B------:R-:W-:-:S04]  /*42d0*/  @!UP1 UIADD3 UR16, UPT, UPT, -UR7, 0x100000, URZ ;  /* 0x0010000007109890 */ /* 0x000fc8000fffe1ff */
[----:B------:R-:W-:Y:S02]  /*42e0*/  @!UP1 USHF.L.U32 UR17, UR16, 0xb, URZ ;  /* 0x0000000b10119899 */ /* 0x000fe400080006ff */
[----:B------:R-:W-:Y:S02]  /*42f0*/  @!UP1 USHF.L.U32 UR16, UR16, 0x1, URZ ;  /* 0x0000000110109899 */ /* 0x000fe400080006ff */
[----:B------:R-:W-:Y:S01]  /*4300*/  USHF.L.U32 UR9, UR21, 0x5, URZ ;  /* 0x0000000515097899 */ /* 0x000fe200080006ff */
[----:B------:R-:W-:Y:S01]  /*4310*/  STTM.16dp32bit_t0_t15.x128 tmem[UR11], RZ ;  /* 0x000000ff000079ed */ /* 0x000fe20008b8000b */
[----:B------:R-:W-:Y:S01]  /*4320*/  STTM.16dp32bit_t16_t31.x128 tmem[UR11+0x80], RZ ;  /* 0x000080ff000079ed */ /* 0x000fe20008ba000b */
[----:B------:R-:W2:Y:S01]  /*4330*/  FENCE.VIEW.ASYNC.T ;  /* 0x00000000000073c6 */ /* 0x000ea20000000200 */
[----:B------:R-:W-:-:S04]  /*4340*/  @!UP1 UIADD3 UR4, UPT, UPT, -UR7, 0x100000, URZ ;  /* 0x0010000007049890 */ /* 0x000fc8000fffe1ff */
[----:B------:R-:W-:Y:S02]  /*4350*/  @!UP1 USHF.L.U32 UR5, UR4, 0xb, URZ ;  /* 0x0000000b04059899 */ /* 0x000fe400080006ff */
[----:B------:R-:W-:Y:S01]  /*4360*/  @!UP1 USHF.L.U32 UR4, UR4, 0x1, URZ ;  /* 0x0000000104049899 */ /* 0x000fe200080006ff */
[----:B--2---:R-:W-:Y:S01]  /*4370*/  BAR.SYNC.DEFER_BLOCKING 0x0 ;  /* 0x0000000000007b1d */ /* 0x004fe20000010000 */
[----:B------:R-:W-:Y:S01]  /*4380*/  SEL R18, R4, RZ, !P5 ;  /* 0x000000ff04127207 */ /* 0x000fe20006800000 */
[----:B------:R-:W-:Y:S01]  /*4390*/  IMAD R249, R249, UR15, RZ ;  /* 0x0000000ff9f97c24 */ /* 0x000fe2000f8e02ff */
[----:B------:R-:W-:Y:S01]  /*43a0*/  ISETP.GE.AND P5, PT, R21, UR13, PT ;  /* 0x0000000d15007c0c */ /* 0x000fe2000bfa6270 */
[----:B------:R-:W-:Y:S01]  /*43b0*/  VIADD R21, R0, UR10 ;  /* 0x0000000a00157c36 */ /* 0x000fe20008000000 */
[----:B------:R-:W-:Y:S01]  /*43c0*/  LEA.HI.X.SX32 R27, R251, R47, 0x2, P6 ;  /* 0x0000002ffb1b7211 */ /* 0x000fe200030f16ff */
[----:B------:R-:W-:Y:S01]  /*43d0*/  VOTEU.ALL UP1, P2 ;  /* 0x0000000000ff7886 */ /* 0x000fe20001020000 */
[----:B------:R-:W-:Y:S01]  /*43e0*/  ISETP.GE.AND P6, PT, R22, UR13, PT ;  /* 0x0000000d16007c0c */ /* 0x000fe2000bfc6270 */
[----:B------:R-:W-:Y:S01]  /*43f0*/  IMAD R247, R247, UR15, RZ ;  /* 0x0000000ff7f77c24 */ /* 0x000fe2000f8e02ff */
[----:B------:R-:W-:Y:S01]  /*4400*/  LOP3.LUT R23, R3, 0x10, RZ, 0xfc, !PT ;  /* 0x0000001003177812 */ /* 0x000fe200078efcff */
[----:B------:R-:W-:Y:S01]  /*4410*/  IMAD R245, R245, UR15, RZ ;  /* 0x0000000ff5f57c24 */ /* 0x000fe2000f8e02ff */
[----:B-1----:R-:W-:Y:S01]  /*4420*/  SEL R19, R4, RZ, !P6 ;  /* 0x000000ff04137207 */ /* 0x002fe20007000000 */
[----:B------:R-:W-:Y:S01]  /*4430*/  IMAD.U32 R205, RZ, RZ, UR9 ;  /* 0x00000009ffcd7e24 */ /* 0x000fe2000f8e00ff */
[----:B------:R-:W-:Y:S01]  /*4440*/  ISETP.GE.AND P6, PT, R20, UR13, PT ;  /* 0x0000000d14007c0c */ /* 0x000fe2000bfc6270 */
[----:B------:R-:W-:Y:S01]  /*4450*/  IMAD R243, R243, UR15, RZ ;  /* 0x0000000ff3f37c24 */ /* 0x000fe2000f8e02ff */
[C---:B------:R-:W-:Y:S01]  /*4460*/  LOP3.LUT R20, R0.reuse, 0x10, RZ, 0x3c, !PT ;  /* 0x0000001000147812 */ /* 0x040fe200078e3cff */
[----:B------:R-:W-:Y:S01]  /*4470*/  IMAD.WIDE R204, R205, 0x4, R26 ;  /* 0x00000004cdcc7825 */ /* 0x000fe200078e021a */
[C---:B------:R-:W-:Y:S01]  /*4480*/  LOP3.LUT R22, R3.reuse, 0x16, RZ, 0xfc, !PT ;  /* 0x0000001603167812 */ /* 0x040fe200078efcff */
[----:B------:R-:W-:Y:S01]  /*4490*/  USHF.L.U32 UR18, UR20, 0x5, URZ ;  /* 0x0000000514127899 */ /* 0x000fe200080006ff */
[----:B------:R-:W-:Y:S01]  /*44a0*/  LOP3.LUT R25, R3, 0x1e, RZ, 0xfc, !PT ;  /* 0x0000001e03197812 */ /* 0x000fe200078efcff */
[----:B------:R-:W-:Y:S01]  /*44b0*/  IMAD.U32 R203, RZ, RZ, UR9 ;  /* 0x00000009ffcb7e24 */ /* 0x000fe2000f8e00ff */
[----:B------:R-:W-:Y:S01]  /*44c0*/  LOP3.LUT R28, R0, 0x60, RZ, 0x3c, !PT ;  /* 0x00000060001c7812 */ /* 0x000fe200078e3cff */
[----:B------:R-:W-:Y:S01]  /*44d0*/  IMAD R241, R241, UR15, RZ ;  /* 0x0000000ff1f17c24 */ /* 0x000fe2000f8e02ff */
[----:B------:R-:W-:Y:S01]  /*44e0*/  USHF.L.U32 UR31, UR18, 0x2, URZ ;  /* 0x00000002121f7899 */ /* 0x000fe200080006ff */
[----:B------:R-:W1:Y:S02]  /*44f0*/  FENCE.VIEW.ASYNC.S ;  /* 0x00000000000073c6 */ /* 0x000e640000000000 */
[----:B-1----:R1:W2:Y:S02]  /*4500*/  @!UP1 SYNCS.EXCH.64 URZ, [UR12], UR16 ;  /* 0x000000100cff95b2 */ /* 0x0022a40008000100 */
[----:B--2---:R-:W-:Y:S01]  /*4510*/  BAR.SYNC.DEFER_BLOCKING 0x0 ;  /* 0x0000000000007b1d */ /* 0x004fe20000010000 */
[----:B------:R-:W-:Y:S01]  /*4520*/  IMAD.U32 R201, RZ, RZ, UR9 ;  /* 0x00000009ffc97e24 */ /* 0x000fe2000f8e00ff */
[----:B------:R-:W-:Y:S01]  /*4530*/  UISETP.GT.AND UP1, UPT, UR8, 0x3f, UPT ;  /* 0x0000003f0800788c */ /* 0x000fe2000bf24270 */
[----:B------:R-:W-:Y:S01]  /*4540*/  IMAD R239, R239, UR15, RZ ;  /* 0x0000000fefef7c24 */ /* 0x000fe2000f8e02ff */
[----:B------:R-:W-:Y:S01]  /*4550*/  UIADD3 UR19, UPT, UPT, UR13, -0x40, URZ ;  /* 0xffffffc00d137890 */ /* 0x000fe2000fffe0ff */
[----:B------:R-:W-:Y:S01]  /*4560*/  IMAD.U32 R199, RZ, RZ, UR9 ;  /* 0x00000009ffc77e24 */ /* 0x000fe2000f8e00ff */
[----:B------:R-:W-:Y:S01]  /*4570*/  UISETP.GT.AND UP3, UPT, UR8, 0x5f, UPT ;  /* 0x0000005f0800788c */ /* 0x000fe2000bf64270 */
[----:B------:R-:W-:-:S02]  /*4580*/  IMAD R237, R237, UR15, RZ ;  /* 0x0000000feded7c24 */ /* 0x000fc4000f8e02ff */
[----:B------:R-:W-:Y:S02]  /*4590*/  IMAD.U32 R197, RZ, RZ, UR9 ;  /* 0x00000009ffc57e24 */ /* 0x000fe4000f8e00ff */
[----:B------:R-:W-:Y:S01]  /*45a0*/  IMAD R235, R235, UR15, RZ ;  /* 0x0000000febeb7c24 */ /* 0x000fe2000f8e02ff */
[----:B-1----:R-:W-:Y:S01]  /*45b0*/  USHF.R.S32.HI UR16, URZ, 0x1f, UR18 ;  /* 0x0000001fff107899 */ /* 0x002fe20008011412 */
[----:B------:R-:W-:Y:S02]  /*45c0*/  IMAD.U32 R195, RZ, RZ, UR9 ;  /* 0x00000009ffc37e24 */ /* 0x000fe4000f8e00ff */
[----:B------:R-:W-:Y:S01]  /*45d0*/  IMAD R233, R233, UR15, RZ ;  /* 0x0000000fe9e97c24 */ /* 0x000fe2000f8e02ff */
[----:B------:R-:W-:Y:S01]  /*45e0*/  USHF.L.U64.HI UR32, UR18, 0x2, UR16 ;  /* 0x0000000212207899 */ /* 0x000fe20008010210 */
[----:B------:R-:W-:Y:S02]  /*45f0*/  IMAD.U32 R193, RZ, RZ, UR9 ;  /* 0x00000009ffc17e24 */ /* 0x000fe4000f8e00ff */
[----:B------:R-:W-:-:S02]  /*4600*/  IMAD R231, R231, UR15, RZ ;  /* 0x0000000fe7e77c24 */ /* 0x000fc4000f8e02ff */
[----:B------:R-:W-:Y:S02]  /*4610*/  IMAD.U32 R191, RZ, RZ, UR9 ;  /* 0x00000009ffbf7e24 */ /* 0x000fe4000f8e00ff */
[----:B------:R-:W-:Y:S01]  /*4620*/  IMAD R229, R229, UR15, RZ ;  /* 0x0000000fe5e57c24 */ /* 0x000fe2000f8e02ff */
[----:B------:R1:W2:Y:S02]  /*4630*/  @!UP2 SYNCS.EXCH.64 URZ, [UR10+0x1e008], UR4 ;  /* 0x01e008040affa5b2 */ /* 0x0002a40008000100 */
[----:B------:R-:W-:Y:S01]  /*4640*/  @!PT LDS RZ, [RZ] ;  /* 0x00000000fffff984 */ /* 0x000fe20000000800 */
[----:B------:R-:W-:Y:S01]  /*4650*/  @!PT LDS RZ, [RZ] ;  /* 0x00000000fffff984 */ /* 0x000fe20000000800 */
[----:B------:R-:W-:Y:S01]  /*4660*/  @!PT LDS RZ, [RZ] ;  /* 0x00000000fffff984 */ /* 0x000fe20000000800 */
[----:B--2---:R-:W-:Y:S01]  /*4670*/  LDGSTS.E [R21+0x18000], desc[UR22][R206.64], P0 ;  /* 0x18000000ce157fae */ /* 0x004fe200081a1016 */
[----:B------:R-:W-:Y:S01]  /*4680*/  ISETP.NE.U32.AND P0, PT, R18, RZ, PT ;  /* 0x000000ff1200720c */ /* 0x000fe20003f05070 */
[----:B------:R-:W-:Y:S01]  /*4690*/  IMAD.U32 R189, RZ, RZ, UR9 ;  /* 0x00000009ffbd7e24 */ /* 0x000fe2000f8e00ff */
[C---:B------:R-:W-:Y:S01]  /*46a0*/  SEL R18, R4.reuse, RZ, !P5 ;  /* 0x000000ff04127207 */ /* 0x040fe20006800000 */
[----:B------:R2:W-:Y:S01]  /*46b0*/  LDGSTS.E [R21+0x18008], desc[UR22][R88.64], P1 ;  /* 0x1800800058157fae */ /* 0x0005e200089a1016 */
[----:B------:R-:W-:Y:S01]  /*46c0*/  ISETP.NE.U32.AND P5, PT, R19, RZ, PT ;  /* 0x000000ff1300720c */ /* 0x000fe20003fa5070 */
[----:B------:R-:W-:Y:S01]  /*46d0*/  IMAD R227, R227, UR15, RZ ;  /* 0x0000000fe3e37c24 */ /* 0x000fe2000f8e02ff */
[----:B------:R-:W-:Y:S01]  /*46e0*/  SEL R19, R4, RZ, !P6 ;  /* 0x000000ff04137207 */ /* 0x000fe20007000000 */
[----:B------:R-:W-:Y:S01]  /*46f0*/  IMAD.U32 R183, RZ, RZ, UR9 ;  /* 0x00000009ffb77e24 */ /* 0x000fe2000f8e00ff */
[----:B------:R-:W-:Y:S01]  /*4700*/  ISETP.NE.U32.AND P1, PT, R18, RZ, PT ;  /* 0x000000ff1200720c */ /* 0x000fe20003f25070 */
[----:B------:R-:W-:Y:S01]  /*4710*/  VIADD R18, R20, UR10 ;  /* 0x0000000a14127c36 */ /* 0x000fe20008000000 */
[----:B------:R-:W-:Y:S01]  /*4720*/  ISETP.NE.U32.AND P6, PT, R19, RZ, PT ;  /* 0x000000ff1300720c */ /* 0x000fe20003fc5070 */
[----:B-1----:R-:W-:Y:S01]  /*4730*/  USHF.R.U32.HI UR4, URZ, 0x1, UR29 ;  /* 0x00000001ff047899 */ /* 0x002fe2000801161d */
[----:B------:R-:W-:Y:S01]  /*4740*/  LOP3.LUT R19, R0, 0x20, RZ, 0x3c, !PT ;  /* 0x0000002000137812 */ /* 0x000fe200078e3cff */
[----:B------:R-:W-:Y:S01]  /*4750*/  IMAD R225, R225, UR15, RZ ;  /* 0x0000000fe1e17c24 */ /* 0x000fe2000f8e02ff */
[----:B------:R-:W-:Y:S01]  /*4760*/  LOP3.LUT R20, R3, 0x12, RZ, 0xfc, !PT ;  /* 0x0000001203147812 */ /* 0x000fe200078efcff */
[----:B------:R-:W-:Y:S01]  /*4770*/  LDGSTS.E [R18+0x18000], desc[UR22][R86.64], P3 ;  /* 0x1800000056127fae */ /* 0x000fe200099a1016 */
[----:B------:R-:W-:Y:S01]  /*4780*/  ISETP.GE.AND P3, PT, R23, UR13, PT ;  /* 0x0000000d17007c0c */ /* 0x000fe2000bf66270 */
[----:B------:R-:W-:Y:S01]  /*4790*/  VIADD R19, R19, UR10 ;  /* 0x0000000a13137c36 */ /* 0x000fe20008000000 */
[----:B--2---:R-:W-:Y:S01]  /*47a0*/  LOP3.LUT R21, R3, 0x14, RZ, 0xfc, !PT ;  /* 0x0000001403157812 */ /* 0x004fe200078efcff */
[----:B------:R-:W-:Y:S01]  /*47b0*/  LDGSTS.E [R18+0x18008], desc[UR22][R84.64], P4 ;  /* 0x1800800054127fae */ /* 0x000fe2000a1a1016 */
[----:B------:R-:W-:Y:S01]  /*47c0*/  ISETP.GE.AND P4, PT, R20, UR13, PT ;  /* 0x0000000d14007c0c */ /* 0x000fe2000bf86270 */
[----:B------:R-:W-:Y:S01]  /*47d0*/  IMAD.U32 R181, RZ, RZ, UR9 ;  /* 0x00000009ffb57e24 */ /* 0x000fe2000f8e00ff */
[C---:B------:R-:W-:Y:S01]  /*47e0*/  SEL R20, R4.reuse, RZ, !P3 ;  /* 0x000000ff04147207 */ /* 0x040fe20005800000 */
[----:B------:R-:W-:Y:S01]  /*47f0*/  LDGSTS.E [R19+0x18000], desc[UR22][R82.64], P0 ;  /* 0x1800000052137fae */ /* 0x000fe200081a1016 */
[----:B------:R-:W-:Y:S01]  /*4800*/  ISETP.GE.AND P3, PT, R21, UR13, PT ;  /* 0x0000000d15007c0c */ /* 0x000fe2000bf66270 */
[----:B------:R-:W-:Y:S01]  /*4810*/  IMAD R223, R223, UR15, RZ ;  /* 0x0000000fdfdf7c24 */ /* 0x000fe2000f8e02ff */
[----:B------:R-:W-:Y:S01]  /*4820*/  SEL R21, R4, RZ, !P4 ;  /* 0x000000ff04157207 */ /* 0x000fe20006000000 */
[----:B------:R-:W-:Y:S01]  /*4830*/  LDGSTS.E [R19+0x18008], desc[UR22][R80.64], P5 ;  /* 0x1800800050137fae */ /* 0x000fe2000a9a1016 */
[----:B------:R-:W-:Y:S01]  /*4840*/  ISETP.GE.AND P4, PT, R22, UR13, PT ;  /* 0x0000000d16007c0c */ /* 0x000fe2000bf86270 */
[----:B------:R-:W-:Y:S01]  /*4850*/  IMAD.U32 R179, RZ, RZ, UR9 ;  /* 0x00000009ffb37e24 */ /* 0x000fe2000f8e00ff */
[----:B------:R-:W-:Y:S01]  /*4860*/  ISETP.NE.U32.AND P0, PT, R20, RZ, PT ;  /* 0x000000ff1400720c */ /* 0x000fe20003f05070 */
[----:B------:R-:W-:Y:S01]  /*4870*/  IMAD R221, R221, UR15, RZ ;  /* 0x0000000fdddd7c24 */ /* 0x000fe2000f8e02ff */
[----:B------:R-:W-:Y:S01]  /*4880*/  SEL R20, R4, RZ, !P3 ;  /* 0x000000ff04147207 */ /* 0x000fe20005800000 */
[----:B------:R-:W-:Y:S01]  /*4890*/  IMAD.U32 R177, RZ, RZ, UR9 ;  /* 0x00000009ffb17e24 */ /* 0x000fe2000f8e00ff */
[----:B------:R-:W-:Y:S01]  /*48a0*/  LOP3.LUT R22, R0, 0x30, RZ, 0x3c, !PT ;  /* 0x0000003000167812 */ /* 0x000fe200078e3cff */
[----:B------:R-:W-:Y:S01]  /*48b0*/  IMAD R219, R219, UR15, RZ ;  /* 0x0000000fdbdb7c24 */ /* 0x000fe2000f8e02ff */
[----:B------:R-:W-:Y:S01]  /*48c0*/  ISETP.NE.U32.AND P3, PT, R21, RZ, PT ;  /* 0x000000ff1500720c */ /* 0x000fe20003f65070 */
[----:B------:R-:W-:Y:S01]  /*48d0*/  IMAD.U32 R185, RZ, RZ, UR9 ;  /* 0x00000009ffb97e24 */ /* 0x000fe2000f8e00ff */
[----:B------:R-:W-:Y:S01]  /*48e0*/  SEL R21, R4, RZ, !P4 ;  /* 0x000000ff04157207 */ /* 0x000fe20006000000 */
[----:B------:R-:W-:Y:S01]  /*48f0*/  IMAD R217, R217, UR15, RZ ;  /* 0x0000000fd9d97c24 */ /* 0x000fe2000f8e02ff */
[----:B------:R-:W-:Y:S01]  /*4900*/  ISETP.NE.U32.AND P5, PT, R20, RZ, PT ;  /* 0x000000ff1400720c */ /* 0x000fe20003fa5070 */
[----:B------:R-:W-:Y:S01]  /*4910*/  VIADD R20, R22, UR10 ;  /* 0x0000000a16147c36 */ /* 0x000fe20008000000 */
[----:B------:R-:W-:Y:S01]  /*4920*/  ISETP.NE.U32.AND P4, PT, R21, RZ, PT ;  /* 0x000000ff1500720c */ /* 0x000fe20003f85070 */
[----:B------:R-:W-:Y:S01]  /*4930*/  IMAD.U32 R175, RZ, RZ, UR9 ;  /* 0x00000009ffaf7e24 */ /* 0x000fe2000f8e00ff */
[----:B------:R-:W-:Y:S01]  /*4940*/  LOP3.LUT R21, R3, 0x18, RZ, 0xfc, !PT ;  /* 0x0000001803157812 */ /* 0x000fe200078efcff */
[----:B------:R-:W-:Y:S01]  /*4950*/  IMAD R211, R211, UR15, RZ ;  /* 0x0000000fd3d37c24 */ /* 0x000fe2000f8e02ff */
[----:B------:R-:W-:Y:S01]  /*4960*/  LDGSTS.E [R20+0x18000], desc[UR22][R78.64], P1 ;  /* 0x180000004e147fae */ /* 0x000fe200089a1016 */
[----:B------:R-:W-:Y:S01]  /*4970*/  LOP3.LUT R22, R3, 0x1a, RZ, 0xfc, !PT ;  /* 0x0000001a03167812 */ /* 0x000fe200078efcff */
[----:B------:R-:W-:Y:S01]  /*4980*/  IMAD.U32 R171, RZ, RZ, UR9 ;  /* 0x00000009ffab7e24 */ /* 0x000fe2000f8e00ff */
[----:B------:R-:W-:Y:S01]  /*4990*/  ISETP.GE.AND P1, PT, R21, UR13, PT ;  /* 0x0000000d15007c0c */ /* 0x000fe2000bf26270 */
[----:B------:R-:W-:Y:S01]  /*49a0*/  LDGSTS.E [R20+0x18008], desc[UR22][R76.64], P6 ;  /* 0x180080004c147fae */ /* 0x000fe2000b1a1016 */
[----:B------:R-:W-:Y:S01]  /*49b0*/  LOP3.LUT R21, R0, 0x40, RZ, 0x3c, !PT ;  /* 0x0000004000157812 */ /* 0x000fe200078e3cff */
[----:B------:R-:W-:Y:S01]  /*49c0*/  IMAD R209, R209, UR15, RZ ;  /* 0x0000000fd1d17c24 */ /* 0x000fe2000f8e02ff */
[----:B------:R-:W-:Y:S01]  /*49d0*/  LOP3.LUT R23, R3, 0x1c, RZ, 0xfc, !PT ;  /* 0x0000001c03177812 */ /* 0x000fe200078efcff */
[----:B------:R-:W-:Y:S01]  /*49e0*/  IMAD.U32 R165, RZ, RZ, UR9 ;  /* 0x00000009ffa57e24 */ /* 0x000fe2000f8e00ff */
[----:B------:R-:W-:Y:S01]  /*49f0*/  ISETP.GE.AND P6, PT, R22, UR13, PT ;  /* 0x0000000d16007c0c */ /* 0x000fe2000bfc6270 */
[----:B------:R-:W-:Y:S01]  /*4a00*/  VIADD R21, R21, UR10 ;  /* 0x0000000a15157c36 */ /* 0x000fe20008000000 */
[----:B------:R-:W-:Y:S01]  /*4a10*/  SEL R22, R4, RZ, !P1 ;  /* 0x000000ff04167207 */ /* 0x000fe20004800000 */
[----:B------:R-:W-:Y:S01]  /*4a20*/  IMAD.U32 R167, RZ, RZ, UR9 ;  /* 0x00000009ffa77e24 */ /* 0x000fe2000f8e00ff */
[----:B------:R-:W-:Y:S01]  /*4a30*/  ISETP.GE.AND P1, PT, R23, UR13, PT ;  /* 0x0000000d17007c0c */ /* 0x000fe2000bf26270 */
[----:B------:R-:W-:Y:S01]  /*4a40*/  IMAD.U32 R187, RZ, RZ, UR9 ;  /* 0x00000009ffbb7e24 */ /* 0x000fe2000f8e00ff */
[----:B------:R-:W-:Y:S01]  /*4a50*/  LDGSTS.E [R21+0x18000], desc[UR22][R74.64], P0 ;  /* 0x180000004a157fae */ /* 0x000fe200081a1016 */
[----:B------:R-:W-:Y:S01]  /*4a60*/  ISETP.NE.U32.AND P0, PT, R22, RZ, PT ;  /* 0x000000ff1600720c */ /* 0x000fe20003f05070 */
[----:B------:R-:W-:Y:S01]  /*4a70*/  IMAD.U32 R169, RZ, RZ, UR9 ;  /* 0x00000009ffa97e24 */ /* 0x000fe2000f8e00ff */
[C---:B------:R-:W-:Y:S01]  /*4a80*/  SEL R22, R4.reuse, RZ, !P1 ;  /* 0x000000ff04167207 */ /* 0x040fe20004800000 */
[----:B------:R-:W-:Y:S01]  /*4a90*/  LDGSTS.E [R21+0x18008], desc[UR22][R72.64], P3 ;  /* 0x1800800048157fae */ /* 0x000fe200099a1016 */
[----:B------:R-:W-:Y:S01]  /*4aa0*/  SEL R23, R4, RZ, !P6 ;  /* 0x000000ff04177207 */ /* 0x000fe20007000000 */
[----:B------:R-:W-:Y:S01]  /*4ab0*/  IMAD R250, R250, UR15, RZ ;  /* 0x0000000ffafa7c24 */ /* 0x000fe2000f8e02ff */
[----:B------:R-:W-:Y:S01]  /*4ac0*/  ISETP.GE.AND P1, PT, R25, UR13, PT ;  /* 0x0000000d19007c0c */ /* 0x000fe2000bf26270 */
[----:B------:R-:W-:Y:S01]  /*4ad0*/  IMAD R34, R34, UR15, RZ ;  /* 0x0000000f22227c24 */ /* 0x000fe2000f8e02ff */
[----:B------:R-:W-:Y:S01]  /*4ae0*/  LOP3.LUT R25, R0, 0x50, RZ, 0x3c, !PT ;  /* 0x0000005000197812 */ /* 0x000fe200078e3cff */
[----:B------:R-:W-:Y:S01]  /*4af0*/  IMAD R35, R35, UR15, RZ ;  /* 0x0000000f23237c24 */ /* 0x000fe2000f8e02ff */
[----:B------:R-:W-:Y:S01]  /*4b00*/  ISETP.NE.U32.AND P6, PT, R23, RZ, PT ;  /* 0x000000ff1700720c */ /* 0x000fe20003fc5070 */
[----:B------:R-:W-:Y:S01]  /*4b10*/  IMAD R36, R36, UR15, RZ ;  /* 0x0000000f24247c24 */ /* 0x000fe2000f8e02ff */
[----:B------:R-:W-:Y:S01]  /*4b20*/  ISETP.NE.U32.AND P3, PT, R22, RZ, PT ;  /* 0x000000ff1600720c */ /* 0x000fe20003f65070 */
[----:B------:R-:W-:Y:S01]  /*4b30*/  VIADD R22, R25, UR10 ;  /* 0x0000000a19167c36 */ /* 0x000fe20008000000 */
[----:B------:R-:W-:Y:S01]  /*4b40*/  SEL R23, R4, RZ, !P1 ;  /* 0x000000ff04177207 */ /* 0x000fe20004800000 */
[----:B------:R-:W-:Y:S01]  /*4b50*/  IMAD R37, R37, UR15, RZ ;  /* 0x0000000f25257c24 */ /* 0x000fe2000f8e02ff */
[----:B------:R-:W-:Y:S01]  /*4b60*/  ISETP.GE.AND P1, PT, R145, UR13, PT ;  /* 0x0000000d91007c0c */ /* 0x000fe2000bf26270 */
[----:B------:R-:W-:Y:S01]  /*4b70*/  IMAD R38, R38, UR15, RZ ;  /* 0x0000000f26267c24 */ /* 0x000fe2000f8e02ff */
[----:B------:R-:W-:Y:S01]  /*4b80*/  LDGSTS.E [R22+0x18000], desc[UR22][R70.64], P5 ;  /* 0x1800000046167fae */ /* 0x000fe2000a9a1016 */
[----:B------:R-:W-:Y:S01]  /*4b90*/  ISETP.NE.U32.AND P5, PT, R23, RZ, PT ;  /* 0x000000ff1700720c */ /* 0x000fe20003fa5070 */
[----:B------:R-:W-:Y:S01]  /*4ba0*/  IMAD R248, R248, UR15, RZ ;  /* 0x0000000ff8f87c24 */ /* 0x000fe2000f8e02ff */
[----:B------:R-:W-:Y:S01]  /*4bb0*/  SEL R4, R4, RZ, !P1 ;  /* 0x000000ff04047207 */ /* 0x000fe20004800000 */
[----:B------:R-:W-:Y:S01]  /*4bc0*/  LDGSTS.E [R22+0x18008], desc[UR22][R68.64], P4 ;  /* 0x1800800044167fae */ /* 0x000fe2000a1a1016 */
[----:B------:R-:W-:Y:S01]  /*4bd0*/  LOP3.LUT R25, R0, 0x70, RZ, 0x3c, !PT ;  /* 0x0000007000197812 */ /* 0x000fe200078e3cff */
[----:B------:R-:W-:Y:S01]  /*4be0*/  IMAD.U32 R163, RZ, RZ, UR9 ;  /* 0x00000009ffa37e24 */ /* 0x000fe2000f8e00ff */
[----:B------:R-:W-:Y:S01]  /*4bf0*/  ISETP.NE.U32.AND P1, PT, R4, RZ, PT ;  /* 0x000000ff0400720c */ /* 0x000fe20003f25070 */
[----:B------:R-:W-:Y:S01]  /*4c00*/  IMAD R246, R246, UR15, RZ ;  /* 0x0000000ff6f67c24 */ /* 0x000fe2000f8e02ff */
[----:B------:R-:W-:Y:S01]  /*4c10*/  LOP3.LUT R4, R24, UR4, RZ, 0x3c, !PT ;  /* 0x0000000418047c12 */ /* 0x000fe2000f8e3cff */
[----:B------:R-:W-:Y:S01]  /*4c20*/  VIADD R24, R28, UR10 ;  /* 0x0000000a1c187c36 */ /* 0x000fe20008000000 */
[-C--:B------:R-:W-:Y:S01]  /*4c30*/  LEA R32, P4, R249, R46.reuse, 0x2 ;  /* 0x0000002ef9207211 */ /* 0x080fe200078810ff */
[----:B------:R-:W-:Y:S01]  /*4c40*/  VIADD R25, R25, UR10 ;  /* 0x0000000a19197c36 */ /* 0x000fe20008000000 */
[C---:B------:R-:W-:Y:S01]  /*4c50*/  LOP3.LUT R173, R4.reuse, 0x40, RZ, 0x3c, !PT ;  /* 0x0000004004ad7812 */ /* 0x040fe200078e3cff */
[----:B------:R-:W-:Y:S01]  /*4c60*/  VIADD R23, R4, UR10 ;  /* 0x0000000a04177c36 */ /* 0x000fe20008000000 */
[----:B------:R-:W-:Y:S01]  /*4c70*/  LDGSTS.E [R24+0x18000], desc[UR22][R66.64], P0 ;  /* 0x1800000042187fae */ /* 0x000fe200081a1016 */
[-C--:B------:R-:W-:Y:S01]  /*4c80*/  LEA R30, P0, R247, R46.reuse, 0x2 ;  /* 0x0000002ef71e7211 */ /* 0x080fe200078010ff */
[----:B------:R-:W-:Y:S01]  /*4c90*/  IMAD.U32 R161, RZ, RZ, UR9 ;  /* 0x00000009ffa17e24 */ /* 0x000fe2000f8e00ff */
[-C--:B------:R-:W-:Y:S01]  /*4ca0*/  LEA.HI.X.SX32 R33, R249, R47.reuse, 0x2, P4 ;  /* 0x0000002ff9217211 */ /* 0x080fe200020f16ff */
[----:B------:R-:W-:Y:S01]  /*4cb0*/  LDGSTS.E [R24+0x18008], desc[UR22][R64.64], P6 ;  /* 0x1800800040187fae */ /* 0x000fe2000b1a1016 */
[-C--:B------:R-:W-:Y:S01]  /*4cc0*/  LEA.HI.X.SX32 R31, R247, R47.reuse, 0x2, P0 ;  /* 0x0000002ff71f7211 */ /* 0x080fe200000f16ff */
[----:B------:R-:W-:Y:S01]  /*4cd0*/  IMAD R244, R244, UR15, RZ ;  /* 0x0000000ff4f47c24 */ /* 0x000fe2000f8e02ff */
[----:B------:R-:W-:Y:S01]  /*4ce0*/  LEA R28, P0, R245, R46, 0x2 ;  /* 0x0000002ef51c7211 */ /* 0x000fe200078010ff */
[----:B------:R-:W-:Y:S01]  /*4cf0*/  LDGSTS.E [R25+0x18000], desc[UR22][R60.64], P3 ;  /* 0x180000003c197fae */ /* 0x000fe200099a1016 */
[----:B------:R-:W-:Y:S01]  /*4d00*/  IMAD.WIDE R202, R203, 0x4, R32 ;  /* 0x00000004cbca7825 */ /* 0x000fe200078e0220 */
[----:B------:R-:W-:Y:S01]  /*4d10*/  UIADD3 UR4, UPT, UPT, UR13, -0x20, URZ ;  /* 0xffffffe00d047890 */ /* 0x000fe2000fffe0ff */
[----:B------:R-:W-:Y:S01]  /*4d20*/  LEA.HI.X.SX32 R29, R245, R47, 0x2, P0 ;  /* 0x0000002ff51d7211 */ /* 0x000fe200000f16ff */
[----:B------:R-:W-:Y:S01]  /*4d30*/  LDGSTS.E [R25+0x18008], desc[UR22][R56.64], P5 ;  /* 0x1800800038197fae */ /* 0x000fe2000a9a1016 */
[----:B------:R-:W-:-:S03]  /*4d40*/  IMAD.WIDE R200, R201, 0x4, R30 ;  /* 0x00000004c9c87825 */ /* 0x000fc600078e021e */
[----:B------:R-:W0:Y:S01]  /*4d50*/  LDGDEPBAR ;  /* 0x00000000000079af */ /* 0x000e220000000000 */
[----:B------:R-:W-:-:S03]  /*4d60*/  IMAD.WIDE R198, R199, 0x4, R28 ;  /* 0x00000004c7c67825 */ /* 0x000fc600078e021c */
[----:B------:R1:W-:Y:S01]  /*4d70*/  LDGSTS.E [R23], desc[UR22][R26.64], P1 ;  /* 0x000000001a177fae */ /* 0x0003e200089a1016 */
[----:B------:R-:W-:Y:S02]  /*4d80*/  IMAD.U32 R159, RZ, RZ, UR9 ;  /* 0x00000009ff9f7e24 */ /* 0x000fe4000f8e00ff */
[----:B------:R-:W-:Y:S01]  /*4d90*/  IMAD R242, R242, UR15, RZ ;  /* 0x0000000ff2f27c24 */ /* 0x000fe2000f8e02ff */
[----:B------:R2:W-:Y:S01]  /*4da0*/  LDGSTS.E [R23+0x400], desc[UR22][R32.64], P1 ;  /* 0x0040000020177fae */ /* 0x0005e200089a1016 */
[----:B------:R-:W-:Y:S02]  /*4db0*/  IMAD.U32 R157, RZ, RZ, UR9 ;  /* 0x00000009ff9d7e24 */ /* 0x000fe4000f8e00ff */
[----:B------:R-:W-:Y:S01]  /*4dc0*/  IMAD R240, R240, UR15, RZ ;  /* 0x0000000ff0f07c24 */ /* 0x000fe2000f8e02ff */
[----:B------:R3:W-:Y:S01]  /*4dd0*/  LDGSTS.E [R23+0x800], desc[UR22][R30.64], P1 ;  /* 0x008000001e177fae */ /* 0x0007e200089a1016 */
[----:B------:R-:W-:Y:S02]  /*4de0*/  IMAD.U32 R155, RZ, RZ, UR9 ;  /* 0x00000009ff9b7e24 */ /* 0x000fe4000f8e00ff */
[----:B------:R-:W-:Y:S01]  /*4df0*/  IMAD R238, R238, UR15, RZ ;  /* 0x0000000feeee7c24 */ /* 0x000fe2000f8e02ff */
[----:B-1----:R-:W-:Y:S01]  /*4e00*/  LEA R26, P3, R243, R46, 0x2 ;  /* 0x0000002ef31a7211 */ /* 0x002fe200078610ff */
[----:B------:R1:W-:Y:S01]  /*4e10*/  LDGSTS.E [R23+0xc00], desc[UR22][R28.64], P1 ;  /* 0x00c000001c177fae */ /* 0x0003e200089a1016 */
[----:B------:R-:W-:-:S02]  /*4e20*/  IMAD.U32 R153, RZ, RZ, UR9 ;  /* 0x00000009ff997e24 */ /* 0x000fc4000f8e00ff */
[-C--:B------:R-:W-:Y:S01]  /*4e30*/  LEA.HI.X.SX32 R27, R243, R47.reuse, 0x2, P3 ;  /* 0x0000002ff31b7211 */ /* 0x080fe200018f16ff */
[----:B------:R-:W-:Y:S01]  /*4e40*/  IMAD R236, R236, UR15, RZ ;  /* 0x0000000fecec7c24 */ /* 0x000fe2000f8e02ff */
[-C--:B--2---:R-:W-:Y:S01]  /*4e50*/  LEA R32, P0, R241, R46.reuse, 0x2 ;  /* 0x0000002ef1207211 */ /* 0x084fe200078010ff */
[----:B------:R-:W-:Y:S01]  /*4e60*/  IMAD.U32 R151, RZ, RZ, UR9 ;  /* 0x00000009ff977e24 */ /* 0x000fe2000f8e00ff */
[-C--:B---3--:R-:W-:Y:S01]  /*4e70*/  LEA R30, P3, R239, R46.reuse, 0x2 ;  /* 0x0000002eef1e7211 */ /* 0x088fe200078610ff */
[----:B------:R-:W-:Y:S01]  /*4e80*/  IMAD.WIDE R196, R197, 0x4, R26 ;  /* 0x00000004c5c47825 */ /* 0x000fe200078e021a */
[-C--:B------:R-:W-:Y:S01]  /*4e90*/  LEA.HI.X.SX32 R33, R241, R47.reuse, 0x2, P0 ;  /* 0x0000002ff1217211 */ /* 0x080fe200000f16ff */
[----:B------:R2:W-:Y:S01]  /*4ea0*/  LDGSTS.E [R23+0x1000], desc[UR22][R26.64], P1 ;  /* 0x010000001a177fae */ /* 0x0005e200089a1016 */
[-C--:B------:R-:W-:Y:S01]  /*4eb0*/  LEA.HI.X.SX32 R31, R239, R47.reuse, 0x2, P3 ;  /* 0x0000002fef1f7211 */ /* 0x080fe200018f16ff */
[----:B------:R-:W-:Y:S01]  /*4ec0*/  IMAD R234, R234, UR15, RZ ;  /* 0x0000000feaea7c24 */ /* 0x000fe2000f8e02ff */
[-C--:B-1----:R-:W-:Y:S01]  /*4ed0*/  LEA R28, P0, R237, R46.reuse, 0x2 ;  /* 0x0000002eed1c7211 */ /* 0x082fe200078010ff */
[----:B------:R-:W-:Y:S01]  /*4ee0*/  IMAD.WIDE R194, R195, 0x4, R32 ;  /* 0x00000004c3c27825 */ /* 0x000fe200078e0220 */
[----:B------:R1:W-:Y:S02]  /*4ef0*/  LDGSTS.E [R23+0x1400], desc[UR22][R32.64], P1 ;  /* 0x0140000020177fae */ /* 0x0003e400089a1016 */
[----:B------:R-:W-:Y:S01]  /*4f00*/  LEA.HI.X.SX32 R29, R237, R47, 0x2, P0 ;  /* 0x0000002fed1d7211 */ /* 0x000fe200000f16ff */
[----:B------:R-:W-:Y:S01]  /*4f10*/  IMAD.WIDE R192, R193, 0x4, R30 ;  /* 0x00000004c1c07825 */ /* 0x000fe200078e021e */
[----:B------:R3:W-:Y:S01]  /*4f20*/  LDGSTS.E [R23+0x1800], desc[UR22][R30.64], P1 ;  /* 0x018000001e177fae */ /* 0x0007e200089a1016 */
[----:B--2---:R-:W-:-:S02]  /*4f30*/  LEA R26, P3, R235, R46, 0x2 ;  /* 0x0000002eeb1a7211 */ /* 0x004fc400078610ff */
[----:B------:R-:W-:Y:S01]  /*4f40*/  IMAD.WIDE R190, R191, 0x4, R28 ;  /* 0x00000004bfbe7825 */ /* 0x000fe200078e021c */
[----:B------:R2:W-:Y:S01]  /*4f50*/  LDGSTS.E [R23+0x1c00], desc[UR22][R28.64], P1 ;  /* 0x01c000001c177fae */ /* 0x0005e200089a1016 */
[-C--:B------:R-:W-:Y:S02]  /*4f60*/  LEA.HI.X.SX32 R27, R235, R47.reuse, 0x2, P3 ;  /* 0x0000002feb1b7211 */ /* 0x080fe400018f16ff */
[----:B------:R-:W-:Y:S01]  /*4f70*/  IMAD.U32 R149, RZ, RZ, UR9 ;  /* 0x00000009ff957e24 */ /* 0x000fe2000f8e00ff */
[-C--:B-1----:R-:W-:Y:S01]  /*4f80*/  LEA R32, P0, R233, R46.reuse, 0x2 ;  /* 0x0000002ee9207211 */ /* 0x082fe200078010ff */
[----:B------:R-:W-:Y:S01]  /*4f90*/  IMAD R232, R232, UR15, RZ ;  /* 0x0000000fe8e87c24 */ /* 0x000fe2000f8e02ff */
[-C--:B---3--:R-:W-:Y:S01]  /*4fa0*/  LEA R30, P3, R231, R46.reuse, 0x2 ;  /* 0x0000002ee71e7211 */ /* 0x088fe200078610ff */
[----:B------:R-:W-:Y:S01]  /*4fb0*/  IMAD.WIDE R188, R189, 0x4, R26 ;  /* 0x00000004bdbc7825 */ /* 0x000fe200078e021a */
[-C--:B------:R-:W-:Y:S01]  /*4fc0*/  LEA.HI.X.SX32 R33, R233, R47.reuse, 0x2, P0 ;  /* 0x0000002fe9217211 */ /* 0x080fe200000f16ff */
[----:B------:R1:W-:Y:S01]  /*4fd0*/  LDGSTS.E [R23+0x2000], desc[UR22][R26.64], P1 ;  /* 0x020000001a177fae */ /* 0x0003e200089a1016 */
[----:B------:R-:W-:Y:S01]  /*4fe0*/  LEA.HI.X.SX32 R31, R231, R47, 0x2, P3 ;  /* 0x0000002fe71f7211 */ /* 0x000fe200018f16ff */
[----:B------:R-:W-:Y:S01]  /*4ff0*/  IMAD.U32 R147, RZ, RZ, UR9 ;  /* 0x00000009ff937e24 */ /* 0x000fe2000f8e00ff */
[----:B--2---:R-:W-:Y:S01]  /*5000*/  LEA R28, P0, R229, R46, 0x2 ;  /* 0x0000002ee51c7211 */ /* 0x004fe200078010ff */
[----:B------:R2:W-:Y:S01]  /*5010*/  LDGSTS.E [R23+0x2400], desc[UR22][R32.64], P1 ;  /* 0x0240000020177fae */ /* 0x0005e200089a1016 */
[----:B------:R-:W-:-:S02]  /*5020*/  IMAD.WIDE R186, R187, 0x4, R32 ;  /* 0x00000004bbba7825 */ /* 0x000fc400078e0220 */
[----:B------:R-:W-:Y:S01]  /*5030*/  LEA.HI.X.SX32 R29, R229, R47, 0x2, P0 ;  /* 0x0000002fe51d7211 */ /* 0x000fe200000f16ff */
[----:B------:R-:W-:Y:S01]  /*5040*/  LDGSTS.E [R23+0x2800], desc[UR22][R30.64], P1 ;  /* 0x028000001e177fae */ /* 0x000fe200089a1016 */
[----:B------:R-:W-:Y:S01]  /*5050*/  IMAD.WIDE R184, R185, 0x4, R30 ;  /* 0x00000004b9b87825 */ /* 0x000fe200078e021e */
[----:B-1----:R-:W-:-:S03]  /*5060*/  LEA R26, P3, R227, R46, 0x2 ;  /* 0x0000002ee31a7211 */ /* 0x002fc600078610ff */
[----:B------:R-:W-:Y:S01]  /*5070*/  IMAD.WIDE R182, R183, 0x4, R28 ;  /* 0x00000004b7b67825 */ /* 0x000fe200078e021c */
[----:B------:R1:W-:Y:S01]  /*5080*/  LDGSTS.E [R23+0x2c00], desc[UR22][R28.64], P1 ;  /* 0x02c000001c177fae */ /* 0x0003e200089a1016 */
[-C--:B------:R-:W-:Y:S02]  /*5090*/  LEA.HI.X.SX32 R27, R227, R47.reuse, 0x2, P3 ;  /* 0x0000002fe31b7211 */ /* 0x080fe400018f16ff */
[----:B--2---:R-:W-:Y:S01]  /*50a0*/  IMAD R33, R40, UR15, RZ ;  /* 0x0000000f28217c24 */ /* 0x004fe2000f8e02ff */
[C---:B------:R-:W-:Y:S01]  /*50b0*/  LEA R40, P6, R250.reuse, R46, 0x2 ;  /* 0x0000002efa287211 */ /* 0x040fe200078c10ff */
[----:B------:R-:W-:Y:S02]  /*50c0*/  IMAD R32, R41, UR15, RZ ;  /* 0x0000000f29207c24 */ /* 0x000fe4000f8e02ff */
[----:B------:R-:W-:Y:S01]  /*50d0*/  IMAD.WIDE R180, R181, 0x4, R26 ;  /* 0x00000004b5b47825 */ /* 0x000fe200078e021a */
[----:B------:R2:W-:Y:S01]  /*50e0*/  LDGSTS.E [R23+0x3000], desc[UR22][R26.64], P1 ;  /* 0x030000001a177fae */ /* 0x0005e200089a1016 */
[----:B------:R-:W-:-:S02]  /*50f0*/  LEA.HI.X.SX32 R41, R250, R47, 0x2, P6 ;  /* 0x0000002ffa297211 */ /* 0x000fc400030f16ff */
[----:B------:R-:W-:Y:S01]  /*5100*/  IMAD R230, R230, UR15, RZ ;  /* 0x0000000fe6e67c24 */ /* 0x000fe2000f8e02ff */
[----:B-1----:R-:W-:Y:S01]  /*5110*/  LEA R28, P0, R225, R46, 0x2 ;  /* 0x0000002ee11c7211 */ /* 0x002fe200078010ff */
[----:B------:R-:W-:Y:S02]  /*5120*/  IMAD.U32 R145, RZ, RZ, UR9 ;  /* 0x00000009ff917e24 */ /* 0x000fe4000f8e00ff */
[----:B------:R-:W-:Y:S01]  /*5130*/  IMAD.WIDE R162, R163, 0x4, R40 ;  /* 0x00000004a3a27825 */ /* 0x000fe200078e0228 */
[----:B------:R-:W-:-:S03]  /*5140*/  LEA.HI.X.SX32 R29, R225, R47, 0x2, P0 ;  /* 0x0000002fe11d7211 */ /* 0x000fc600000f16ff */
[----:B------:R-:W-:Y:S01]  /*5150*/  IMAD R228, R228, UR15, RZ ;  /* 0x0000000fe4e47c24 */ /* 0x000fe2000f8e02ff */
[-C--:B--2---:R-:W-:Y:S01]  /*5160*/  LEA R26, P3, R223, R46.reuse, 0x2 ;  /* 0x0000002edf1a7211 */ /* 0x084fe200078610ff */
[----:B------:R-:W-:Y:S01]  /*5170*/  IMAD.WIDE R178, R179, 0x4, R28 ;  /* 0x00000004b3b27825 */ /* 0x000fe200078e021c */
[----:B------:R1:W-:Y:S02]  /*5180*/  LDGSTS.E [R23+0x3400], desc[UR22][R28.64], P1 ;  /* 0x034000001c177fae */ /* 0x0003e400089a1016 */
[----:B------:R-:W-:Y:S01]  /*5190*/  LEA.HI.X.SX32 R27, R223, R47, 0x2, P3 ;  /* 0x0000002fdf1b7211 */ /* 0x000fe200018f16ff */
[----:B------:R-:W-:Y:S02]  /*51a0*/  IMAD.U32 R143, RZ, RZ, UR9 ;  /* 0x00000009ff8f7e24 */ /* 0x000fe4000f8e00ff */
[----:B------:R-:W-:Y:S02]  /*51b0*/  IMAD R226, R226, UR15, RZ ;  /* 0x0000000fe2e27c24 */ /* 0x000fe4000f8e02ff */
[----:B------:R-:W-:Y:S01]  /*51c0*/  IMAD.WIDE R176, R177, 0x4, R26 ;  /* 0x00000004b1b07825 */ /* 0x000fe200078e021a */
[----:B------:R2:W-:Y:S03]  /*51d0*/  LDGSTS.E [R23+0x3800], desc[UR22][R26.64], P1 ;  /* 0x038000001a177fae */ /* 0x0005e600089a1016 */
[----:B------:R-:W-:Y:S01]  /*51e0*/  IMAD.U32 R141, RZ, RZ, UR9 ;  /* 0x00000009ff8d7e24 */ /* 0x000fe2000f8e00ff */
[----:B-1----:R-:W-:Y:S01]  /*51f0*/  LEA R28, P0, R221, R46, 0x2 ;  /* 0x0000002edd1c7211 */ /* 0x002fe200078010ff */
[----:B------:R-:W-:-:S02]  /*5200*/  IMAD R224, R224, UR15, RZ ;  /* 0x0000000fe0e07c24 */ /* 0x000fc4000f8e02ff */
[----:B------:R-:W-:Y:S01]  /*5210*/  IMAD.U32 R139, RZ, RZ, UR9 ;  /* 0x00000009ff8b7e24 */ /* 0x000fe2000f8e00ff */
[-C--:B------:R-:W-:Y:S01]  /*5220*/  LEA.HI.X.SX32 R29, R221, R47.reuse, 0x2, P0 ;  /* 0x0000002fdd1d7211 */ /* 0x080fe200000f16ff */
[----:B------:R-:W-:Y:S01]  /*5230*/  IMAD R222, R222, UR15, RZ ;  /* 0x0000000fdede7c24 */ /* 0x000fe2000f8e02ff */
[-C--:B------:R-:W-:Y:S01]  /*5240*/  LEA R30, P0, R217, R46.reuse, 0x2 ;  /* 0x0000002ed91e7211 */ /* 0x080fe200078010ff */
[----:B------:R-:W-:Y:S01]  /*5250*/  IMAD.U32 R137, RZ, RZ, UR9 ;  /* 0x00000009ff897e24 */ /* 0x000fe2000f8e00ff */
[----:B--2---:R-:W-:Y:S01]  /*5260*/  LEA R26, P3, R219, R46, 0x2 ;  /* 0x0000002edb1a7211 */ /* 0x004fe200078610ff */
[----:B------:R-:W-:Y:S01]  /*5270*/  IMAD.WIDE R174, R175, 0x4, R28 ;  /* 0x00000004afae7825 */ /* 0x000fe200078e021c */
[----:B------:R1:W-:Y:S01]  /*5280*/  LDGSTS.E [R23+0x3c00], desc[UR22][R28.64], P1 ;  /* 0x03c000001c177fae */ /* 0x0003e200089a1016 */
[-C--:B------:R-:W-:Y:S02]  /*5290*/  LEA.HI.X.SX32 R31, R217, R47.reuse, 0x2, P0 ;  /* 0x0000002fd91f7211 */ /* 0x080fe400000f16ff */
[----:B------:R-:W-:Y:S01]  /*52a0*/  LEA.HI.X.SX32 R27, R219, R47, 0x2, P3 ;  /* 0x0000002fdb1b7211 */ /* 0x000fe200018f16ff */
[----:B------:R-:W-:-:S02]  /*52b0*/  IMAD R220, R220, UR15, RZ ;  /* 0x0000000fdcdc7c24 */ /* 0x000fc4000f8e02ff */
[----:B------:R-:W-:Y:S02]  /*52c0*/  IMAD.WIDE R168, R169, 0x4, R30 ;  /* 0x00000004a9a87825 */ /* 0x000fe400078e021e */
[----:B------:R2:W-:Y:S02]  /*52d0*/  LDGSTS.E [R23+0x4000], desc[UR22][R26.64], P1 ;  /* 0x040000001a177fae */ /* 0x0005e400089a1016 */
[----:B------:R-:W-:Y:S01]  /*52e0*/  IMAD.WIDE R170, R171, 0x4, R26 ;  /* 0x00000004abaa7825 */ /* 0x000fe200078e021a */
[C---:B-1----:R-:W-:Y:S01]  /*52f0*/  LEA R28, P3, R211.reuse, R46, 0x2 ;  /* 0x0000002ed31c7211 */ /* 0x042fe200078610ff */
[----:B------:R1:W-:Y:S02]  /*5300*/  LDGSTS.E [R23+0x4400], desc[UR22][R30.64], P1 ;  /* 0x044000001e177fae */ /* 0x0003e400089a1016 */
[----:B------:R-:W-:Y:S01]  /*5310*/  IMAD.U32 R134, RZ, RZ, UR9 ;  /* 0x00000009ff867e24 */ /* 0x000fe2000f8e00ff */
[----:B------:R-:W-:Y:S01]  /*5320*/  LEA.HI.X.SX32 R29, R211, R47, 0x2, P3 ;  /* 0x0000002fd31d7211 */ /* 0x000fe200018f16ff */
[----:B------:R-:W-:-:S02]  /*5330*/  IMAD R218, R218, UR15, RZ ;  /* 0x0000000fdada7c24 */ /* 0x000fc4000f8e02ff */
[----:B------:R-:W-:Y:S01]  /*5340*/  IMAD.U32 R132, RZ, RZ, UR9 ;  /* 0x00000009ff847e24 */ /* 0x000fe2000f8e00ff */
[-C--:B--2---:R-:W-:Y:S01]  /*5350*/  LEA R26, P0, R209, R46.reuse, 0x2 ;  /* 0x0000002ed11a7211 */ /* 0x084fe200078010ff */
[----:B------:R2:W-:Y:S01]  /*5360*/  LDGSTS.E [R23+0x4800], desc[UR22][R28.64], P1 ;  /* 0x048000001c177fae */ /* 0x0005e200089a1016 */
[----:B------:R-:W-:Y:S02]  /*5370*/  IMAD.WIDE R166, R167, 0x4, R28 ;  /* 0x00000004a7a67825 */ /* 0x000fe400078e021c */
[----:B------:R-:W-:Y:S02]  /*5380*/  LEA.HI.X.SX32 R27, R209, R47, 0x2, P0 ;  /* 0x0000002fd11b7211 */ /* 0x000fe400000f16ff */
[----:B-1----:R-:W-:Y:S02]  /*5390*/  IMAD R30, R43, UR15, RZ ;  /* 0x0000000f2b1e7c24 */ /* 0x002fe4000f8e02ff */
[----:B------:R-:W-:Y:S01]  /*53a0*/  IMAD R31, R42, UR15, RZ ;  /* 0x0000000f2a1f7c24 */ /* 0x000fe2000f8e02ff */
[----:B------:R1:W-:Y:S01]  /*53b0*/  LDGSTS.E [R23+0x4c00], desc[UR22][R26.64], P1 ;  /* 0x04c000001a177fae */ /* 0x0003e200089a1016 */
[----:B------:R-:W-:Y:S01]  /*53c0*/  IMAD.WIDE R164, R165, 0x4, R26 ;  /* 0x00000004a5a47825 */ /* 0x000fe200078e021a */
[----:B------:R-:W-:-:S02]  /*53d0*/  LEA R110, P6, R30, R46, 0x2 ;  /* 0x0000002e1e6e7211 */ /* 0x000fc400078c10ff */
[-C--:B------:R-:W-:Y:S01]  /*53e0*/  LEA R42, P0, R248, R46.reuse, 0x2 ;  /* 0x0000002ef82a7211 */ /* 0x080fe200078010ff */
[----:B--2---:R-:W-:Y:S01]  /*53f0*/  IMAD R28, R49, UR15, RZ ;  /* 0x0000000f311c7c24 */ /* 0x004fe2000f8e02ff */
[-C--:B------:R-:W-:Y:S01]  /*5400*/  LEA.HI.X.SX32 R111, R30, R47.reuse, 0x2, P6 ;  /* 0x0000002f1e6f7211 */ /* 0x080fe200030f16ff */
[----:B------:R-:W-:Y:S01]  /*5410*/  IMAD R29, R48, UR15, RZ ;  /* 0x0000000f301d7c24 */ /* 0x000fe2000f8e02ff */
[-C--:B------:R-:W-:Y:S01]  /*5420*/  LEA R94, P6, R34, R46.reuse, 0x2 ;  /* 0x0000002e225e7211 */ /* 0x080fe200078c10ff */
[----:B------:R-:W-:Y:S01]  /*5430*/  IMAD R212, R212, UR15, RZ ;  /* 0x0000000fd4d47c24 */ /* 0x000fe2000f8e02ff */
[-C--:B------:R-:W-:Y:S01]  /*5440*/  LEA R118, P3, R28, R46.reuse, 0x2 ;  /* 0x0000002e1c767211 */ /* 0x080fe200078610ff */
[----:B------:R-:W-:Y:S01]  /*5450*/  IMAD.U32 R130, RZ, RZ, UR9 ;  /* 0x00000009ff827e24 */ /* 0x000fe2000f8e00ff */
[-C--:B------:R-:W-:Y:S01]  /*5460*/  LEA R114, P4, R29, R46.reuse, 0x2 ;  /* 0x0000002e1d727211 */ /* 0x080fe200078810ff */
[----:B-1----:R-:W-:Y:S01]  /*5470*/  IMAD R27, R52, UR15, RZ ;  /* 0x0000000f341b7c24 */ /* 0x002fe2000f8e02ff */
[-C--:B------:R-:W-:Y:S01]  /*5480*/  LEA.HI.X.SX32 R119, R28, R47.reuse, 0x2, P3 ;  /* 0x0000002f1c777211 */ /* 0x080fe200018f16ff */
[----:B------:R-:W-:Y:S01]  /*5490*/  VIADD R26, R173, UR10 ;  /* 0x0000000aad1a7c36 */ /* 0x000fe20008000000 */
[-C--:B------:R-:W-:Y:S01]  /*54a0*/  LEA R102, P3, R32, R46.reuse, 0x2 ;  /* 0x0000002e20667211 */ /* 0x080fe200078610ff */
[----:B------:R-:W-:Y:S01]  /*54b0*/  IMAD R210, R210, UR15, RZ ;  /* 0x0000000fd2d27c24 */ /* 0x000fe2000f8e02ff */
[-C--:B------:R-:W-:Y:S01]  /*54c0*/  LEA R122, P5, R27, R46.reuse, 0x2 ;  /* 0x0000002e1b7a7211 */ /* 0x080fe200078a10ff */
[----:B------:R-:W-:Y:S01]  /*54d0*/  IMAD R208, R208, UR15, RZ ;  /* 0x0000000fd0d07c24 */ /* 0x000fe2000f8e02ff */
[-C--:B------:R-:W-:Y:S01]  /*54e0*/  LEA.HI.X.SX32 R115, R29, R47.reuse, 0x2, P4 ;  /* 0x0000002f1d737211 */ /* 0x080fe200020f16ff */
[----:B------:R-:W-:Y:S01]  /*54f0*/  IMAD.U32 R126, RZ, RZ, UR9 ;  /* 0x00000009ff7e7e24 */ /* 0x000fe2000f8e00ff */
[-C--:B------:R-:W-:Y:S01]  /*5500*/  LEA.HI.X.SX32 R123, R27, R47.reuse, 0x2, P5 ;  /* 0x0000002f1b7b7211 */ /* 0x080fe200028f16ff */
[----:B------:R-:W-:Y:S01]  /*5510*/  IMAD R39, R39, UR15, RZ ;  /* 0x0000000f27277c24 */ /* 0x000fe2000f8e02ff */
[-C--:B------:R-:W-:Y:S01]  /*5520*/  LEA R106, P5, R31, R46.reuse, 0x2 ;  /* 0x0000002e1f6a7211 */ /* 0x080fe200078a10ff */
[----:B------:R-:W-:Y:S01]  /*5530*/  IMAD.U32 R128, RZ, RZ, UR9 ;  /* 0x00000009ff807e24 */ /* 0x000fe2000f8e00ff */
[-C--:B------:R-:W-:Y:S01]  /*5540*/  LEA R98, P4, R33, R46.reuse, 0x2 ;  /* 0x0000002e21627211 */ /* 0x080fe200078810ff */
[----:B------:R-:W-:Y:S01]  /*5550*/  LDGSTS.E [R23+0x5000], desc[UR22][R122.64], P1 ;  /* 0x050000007a177fae */ /* 0x000fe200089a1016 */
[-C--:B------:R-:W-:Y:S01]  /*5560*/  LEA.HI.X.SX32 R107, R31, R47.reuse, 0x2, P5 ;  /* 0x0000002f1f6b7211 */ /* 0x080fe200028f16ff */
[----:B------:R-:W-:Y:S01]  /*5570*/  IMAD R172, R172, UR15, RZ ;  /* 0x0000000facac7c24 */ /* 0x000fe2000f8e02ff */
        /* <DEDUP_REMOVED lines=12> */
[----:B------:R-:W-:Y:S01]  /*5640*/  LEA R48, P6, R38, R46, 0x2 ;  /* 0x0000002e26307211 */ /* 0x000fe200078c10ff */
[----:B------:R-:W-:Y:S01]  /*5650*/  LDGSTS.E [R23+0x6000], desc[UR22][R106.64], P1 ;  /* 0x060000006a177fae */ /* 0x000fe200089a1016 */
[-C--:B------:R-:W-:Y:S01]  /*5660*/  LEA.HI.X.SX32 R91, R35, R47.reuse, 0x2, P5 ;  /* 0x0000002f235b7211 */ /* 0x080fe200028f16ff */
[----:B------:R-:W-:Y:S01]  /*5670*/  IMAD.U32 R216, RZ, RZ, UR9 ;  /* 0x00000009ffd87e24 */ /* 0x000fe2000f8e00ff */
[-C--:B------:R-:W-:Y:S01]  /*5680*/  LEA.HI.X.SX32 R59, R36, R47.reuse, 0x2, P3 ;  /* 0x0000002f243b7211 */ /* 0x080fe200018f16ff */
[----:B------:R-:W-:Y:S01]  /*5690*/  LDGSTS.E [R23+0x6400], desc[UR22][R102.64], P1 ;  /* 0x0640000066177fae */ /* 0x000fe200089a1016 */
[----:B------:R-:W-:-:S02]  /*56a0*/  LEA.HI.X.SX32 R53, R37, R47, 0x2, P4 ;  /* 0x0000002f25357211 */ /* 0x000fc400020f16ff */
[-C--:B------:R-:W-:Y:S01]  /*56b0*/  LEA.HI.X.SX32 R49, R38, R47.reuse, 0x2, P6 ;  /* 0x0000002f26317211 */ /* 0x080fe200030f16ff */
[----:B------:R-:W-:Y:S01]  /*56c0*/  LDGSTS.E [R23+0x6800], desc[UR22][R98.64], P1 ;  /* 0x0680000062177fae */ /* 0x000fe200089a1016 */
[----:B------:R-:W-:Y:S02]  /*56d0*/  LEA.HI.X.SX32 R43, R248, R47, 0x2, P0 ;  /* 0x0000002ff82b7211 */ /* 0x000fe400000f16ff */
[----:B------:R-:W-:Y:S01]  /*56e0*/  PLOP3.LUT P4, PT, PT, PT, UP1, 0x80, 0x8 ;  /* 0x000000000008781c */ /* 0x000fe20003f8f018 */
[----:B------:R-:W-:Y:S01]  /*56f0*/  LDGSTS.E [R23+0x6c00], desc[UR22][R94.64], P1 ;  /* 0x06c000005e177fae */ /* 0x000fe200089a1016 */
[----:B------:R-:W-:-:S03]  /*5700*/  IMAD.WIDE R160, R161, 0x4, R42 ;  /* 0x00000004a1a07825 */ /* 0x000fc600078e022a */
[----:B------:R-:W-:Y:S04]  /*5710*/  LDGSTS.E [R23+0x7000], desc[UR22][R90.64], P1 ;  /* 0x070000005a177fae */ /* 0x000fe800089a1016 */
[----:B------:R-:W-:Y:S04]  /*5720*/  LDGSTS.E [R23+0x7400], desc[UR22][R58.64], P1 ;  /* 0x074000003a177fae */ /* 0x000fe800089a1016 */
[----:B------:R-:W-:Y:S04]  /*5730*/  LDGSTS.E [R23+0x7800], desc[UR22][R52.64], P1 ;  /* 0x0780000034177fae */ /* 0x000fe800089a1016 */
[----:B------:R1:W-:Y:S04]  /*5740*/  LDGSTS.E [R23+0x7c00], desc[UR22][R48.64], P1 ;  /* 0x07c0000030177fae */ /* 0x0003e800089a1016 */
[----:B------:R2:W-:Y:S04]  /*5750*/  LDGSTS.E [R26+0x200], desc[UR22][R40.64], P1 ;  /* 0x00200000281a7fae */ /* 0x0005e800089a1016 */
[----:B------:R3:W-:Y:S01]  /*5760*/  LDGSTS.E [R26+0x600], desc[UR22][R42.64], P1 ;  /* 0x006000002a1a7fae */ /* 0x0007e200089a1016 */
[----:B-1----:R-:W-:Y:S01]  /*5770*/  IMAD.WIDE R48, R216, 0x4, R48 ;  /* 0x00000004d8307825 */ /* 0x002fe200078e0230 */
[----:B--2---:R-:W-:-:S04]  /*5780*/  LEA R40, P3, R246, R46, 0x2 ;  /* 0x0000002ef6287211 */ /* 0x004fc800078610ff */
[-C--:B------:R-:W-:Y:S02]  /*5790*/  LEA.HI.X.SX32 R41, R246, R47.reuse, 0x2, P3 ;  /* 0x0000002ff6297211 */ /* 0x080fe400018f16ff */
[C---:B---3--:R-:W-:Y:S01]  /*57a0*/  LEA R42, P0, R244.reuse, R46, 0x2 ;  /* 0x0000002ef42a7211 */ /* 0x048fe200078010ff */
[----:B------:R-:W-:Y:S02]  /*57b0*/  IMAD.WIDE R158, R159, 0x4, R40 ;  /* 0x000000049f9e7825 */ /* 0x000fe400078e0228 */
[----:B------:R1:W-:Y:S01]  /*57c0*/  LDGSTS.E [R26+0xa00], desc[UR22][R40.64], P1 ;  /* 0x00a00000281a7fae */ /* 0x0003e200089a1016 */
[----:B------:R-:W-:-:S03]  /*57d0*/  LEA.HI.X.SX32 R43, R244, R47, 0x2, P0 ;  /* 0x0000002ff42b7211 */ /* 0x000fc600000f16ff */
[----:B------:R-:W-:Y:S02]  /*57e0*/  IMAD.WIDE R156, R157, 0x4, R42 ;  /* 0x000000049d9c7825 */ /* 0x000fe400078e022a */
[----:B------:R2:W-:Y:S01]  /*57f0*/  LDGSTS.E [R26+0xe00], desc[UR22][R42.64], P1 ;  /* 0x00e000002a1a7fae */ /* 0x0005e200089a1016 */
[----:B-1----:R-:W-:-:S04]  /*5800*/  LEA R40, P3, R242, R46, 0x2 ;  /* 0x0000002ef2287211 */ /* 0x002fc800078610ff */
[-C--:B------:R-:W-:Y:S02]  /*5810*/  LEA.HI.X.SX32 R41, R242, R47.reuse, 0x2, P3 ;  /* 0x0000002ff2297211 */ /* 0x080fe400018f16ff */
[C---:B--2---:R-:W-:Y:S01]  /*5820*/  LEA R42, P0, R240.reuse, R46, 0x2 ;  /* 0x0000002ef02a7211 */ /* 0x044fe200078010ff */
        /* <DEDUP_REMOVED lines=39> */
[----:B--2---:R-:W-:Y:S01]  /*5aa0*/  LEA R42, P0, R220, R46, 0x2 ;  /* 0x0000002edc2a7211 */ /* 0x004fe200078010ff */
[----:B------:R-:W-:Y:S02]  /*5ab0*/  IMAD.WIDE R134, R134, 0x4, R40 ;  /* 0x0000000486867825 */ /* 0x000fe400078e0228 */
[----:B------:R1:W-:Y:S01]  /*5ac0*/  LDGSTS.E [R26+0x3a00], desc[UR22][R40.64], P1 ;  /* 0x03a00000281a7fae */ /* 0x0003e200089a1016 */
[----:B------:R-:W-:-:S03]  /*5ad0*/  LEA.HI.X.SX32 R43, R220, R47, 0x2, P0 ;  /* 0x0000002fdc2b7211 */ /* 0x000fc600000f16ff */
[----:B------:R-:W-:Y:S02]  /*5ae0*/  IMAD.WIDE R132, R132, 0x4, R42 ;  /* 0x0000000484847825 */ /* 0x000fe400078e022a */
[----:B------:R2:W-:Y:S01]  /*5af0*/  LDGSTS.E [R26+0x3e00], desc[UR22][R42.64], P1 ;  /* 0x03e000002a1a7fae */ /* 0x0005e200089a1016 */
[----:B-1----:R-:W-:-:S04]  /*5b00*/  LEA R40, P3, R218, R46, 0x2 ;  /* 0x0000002eda287211 */ /* 0x002fc800078610ff */
[-C--:B------:R-:W-:Y:S02]  /*5b10*/  LEA.HI.X.SX32 R41, R218, R47.reuse, 0x2, P3 ;  /* 0x0000002fda297211 */ /* 0x080fe400018f16ff */
[-C--:B--2---:R-:W-:Y:S01]  /*5b20*/  LEA R42, P0, R212, R46.reuse, 0x2 ;  /* 0x0000002ed42a7211 */ /* 0x084fe200078010ff */
[----:B------:R-:W-:Y:S02]  /*5b30*/  IMAD.WIDE R130, R130, 0x4, R40 ;  /* 0x0000000482827825 */ /* 0x000fe400078e0228 */
[----:B------:R1:W-:Y:S01]  /*5b40*/  LDGSTS.E [R26+0x4200], desc[UR22][R40.64], P1 ;  /* 0x04200000281a7fae */ /* 0x0003e200089a1016 */
[----:B------:R-:W-:Y:S02]  /*5b50*/  LEA.HI.X.SX32 R43, R212, R47, 0x2, P0 ;  /* 0x0000002fd42b7211 */ /* 0x000fe400000f16ff */
[----:B------:R-:W-:-:S03]  /*5b60*/  LEA R124, P0, R208, R46, 0x2 ;  /* 0x0000002ed07c7211 */ /* 0x000fc600078010ff */
[----:B------:R2:W-:Y:S01]  /*5b70*/  LDGSTS.E [R26+0x4600], desc[UR22][R42.64], P1 ;  /* 0x046000002a1a7fae */ /* 0x0005e200089a1016 */
[-C--:B------:R-:W-:Y:S01]  /*5b80*/  LEA.HI.X.SX32 R125, R208, R47.reuse, 0x2, P0 ;  /* 0x0000002fd07d7211 */ /* 0x080fe200000f16ff */
[----:B------:R-:W-:Y:S01]  /*5b90*/  IMAD.WIDE R128, R128, 0x4, R42 ;  /* 0x0000000480807825 */ /* 0x000fe200078e022a */
[CC--:B------:R-:W-:Y:S02]  /*5ba0*/  LEA R120, P0, R39.reuse, R46.reuse, 0x2 ;  /* 0x0000002e27787211 */ /* 0x0c0fe400078010ff */
[C---:B-1----:R-:W-:Y:S02]  /*5bb0*/  LEA R40, P3, R210.reuse, R46, 0x2 ;  /* 0x0000002ed2287211 */ /* 0x042fe400078610ff */
[-C--:B------:R-:W-:Y:S02]  /*5bc0*/  LEA.HI.X.SX32 R121, R39, R47.reuse, 0x2, P0 ;  /* 0x0000002f27797211 */ /* 0x080fe400000f16ff */
[----:B------:R-:W-:Y:S01]  /*5bd0*/  LEA.HI.X.SX32 R41, R210, R47, 0x2, P3 ;  /* 0x0000002fd2297211 */ /* 0x000fe200018f16ff */
[----:B--2---:R-:W-:Y:S01]  /*5be0*/  IMAD.U32 R42, RZ, RZ, UR9 ;  /* 0x00000009ff2a7e24 */ /* 0x004fe2000f8e00ff */
[----:B------:R-:W-:Y:S01]  /*5bf0*/  PLOP3.LUT P3, PT, PT, PT, UP1, 0x80, 0x8 ;  /* 0x000000000008781c */ /* 0x000fe20003f6f018 */
[----:B------:R-:W-:-:S02]  /*5c00*/  IMAD.U32 R43, RZ, RZ, UR9 ;  /* 0x00000009ff2b7e24 */ /* 0x000fc4000f8e00ff */
[----:B------:R1:W-:Y:S01]  /*5c10*/  LDGSTS.E [R26+0x4a00], desc[UR22][R40.64], P1 ;  /* 0x04a00000281a7fae */ /* 0x0003e200089a1016 */
[----:B------:R-:W-:-:S03]  /*5c20*/  IMAD.WIDE R126, R126, 0x4, R40 ;  /* 0x000000047e7e7825 */ /* 0x000fc600078e0228 */
[----:B------:R2:W-:Y:S01]  /*5c30*/  LDGSTS.E [R26+0x4e00], desc[UR22][R124.64], P1 ;  /* 0x04e000007c1a7fae */ /* 0x0005e200089a1016 */
[----:B------:R-:W-:-:S03]  /*5c40*/  IMAD.WIDE R114, R42, 0x4, R114 ;  /* 0x000000042a727825 */ /* 0x000fc600078e0272 */
[----:B------:R3:W-:Y:S01]  /*5c50*/  LDGSTS.E [R26+0x5200], desc[UR22][R120.64], P1 ;  /* 0x05200000781a7fae */ /* 0x0007e200089a1016 */
[----:B------:R-:W-:-:S04]  /*5c60*/  IMAD.WIDE R110, R43, 0x4, R110 ;  /* 0x000000042b6e7825 */ /* 0x000fc800078e026e */
[----:B-1----:R-:W-:Y:S02]  /*5c70*/  IMAD.U32 R40, RZ, RZ, UR9 ;  /* 0x00000009ff287e24 */ /* 0x002fe4000f8e00ff */
[----:B------:R-:W-:Y:S02]  /*5c80*/  IMAD.U32 R41, RZ, RZ, UR9 ;  /* 0x00000009ff297e24 */ /* 0x000fe4000f8e00ff */
[----:B------:R-:W-:-:S04]  /*5c90*/  IMAD.WIDE R122, R40, 0x4, R122 ;  /* 0x00000004287a7825 */ /* 0x000fc800078e027a */
[----:B------:R-:W-:Y:S02]  /*5ca0*/  IMAD R40, R44, UR15, RZ ;  /* 0x0000000f2c287c24 */ /* 0x000fe4000f8e02ff */
[----:B--2---:R-:W-:-:S03]  /*5cb0*/  IMAD.WIDE R124, R41, 0x4, R124 ;  /* 0x00000004297c7825 */ /* 0x004fc600078e027c */
[----:B------:R-:W-:Y:S01]  /*5cc0*/  LEA R116, P0, R40, R46, 0x2 ;  /* 0x0000002e28747211 */ /* 0x000fe200078010ff */
[----:B------:R-:W-:-:S03]  /*5cd0*/  IMAD.WIDE R118, R41, 0x4, R118 ;  /* 0x0000000429767825 */ /* 0x000fc600078e0276 */
[-C--:B------:R-:W-:Y:S01]  /*5ce0*/  LEA.HI.X.SX32 R117, R40, R47.reuse, 0x2, P0 ;  /* 0x0000002f28757211 */ /* 0x080fe200000f16ff */
[----:B------:R-:W-:Y:S02]  /*5cf0*/  IMAD R41, R45, UR15, RZ ;  /* 0x0000000f2d297c24 */ /* 0x000fe4000f8e02ff */
[----:B---3--:R-:W-:Y:S02]  /*5d00*/  IMAD.WIDE R120, R42, 0x4, R120 ;  /* 0x000000042a787825 */ /* 0x008fe400078e0278 */
[----:B------:R1:W-:Y:S01]  /*5d10*/  LDGSTS.E [R26+0x5600], desc[UR22][R116.64], P1 ;  /* 0x05600000741a7fae */ /* 0x0003e200089a1016 */
[CC--:B------:R-:W-:Y:S01]  /*5d20*/  LEA R112, P0, R41.reuse, R46.reuse, 0x2 ;  /* 0x0000002e29707211 */ /* 0x0c0fe200078010ff */
[----:B------:R-:W-:Y:S02]  /*5d30*/  IMAD R42, R50, UR15, RZ ;  /* 0x0000000f322a7c24 */ /* 0x000fe4000f8e02ff */
[----:B------:R-:W-:Y:S01]  /*5d40*/  IMAD.U32 R44, RZ, RZ, UR9 ;  /* 0x00000009ff2c7e24 */ /* 0x000fe2000f8e00ff */
[----:B------:R-:W-:Y:S01]  /*5d50*/  LEA.HI.X.SX32 R113, R41, R47, 0x2, P0 ;  /* 0x0000002f29717211 */ /* 0x000fe200000f16ff */
[----:B------:R-:W-:Y:S01]  /*5d60*/  IMAD.U32 R45, RZ, RZ, UR9 ;  /* 0x00000009ff2d7e24 */ /* 0x000fe2000f8e00ff */
[----:B------:R-:W-:Y:S01]  /*5d70*/  LEA R108, P0, R42, R46, 0x2 ;  /* 0x0000002e2a6c7211 */ /* 0x000fe200078010ff */
[----:B------:R-:W-:-:S02]  /*5d80*/  IMAD.WIDE R106, R44, 0x4, R106 ;  /* 0x000000042c6a7825 */ /* 0x000fc400078e026a */
[----:B------:R2:W-:Y:S01]  /*5d90*/  LDGSTS.E [R26+0x5a00], desc[UR22][R112.64], P1 ;  /* 0x05a00000701a7fae */ /* 0x0005e200089a1016 */
[----:B------:R-:W-:Y:S01]  /*5da0*/  LEA.HI.X.SX32 R109, R42, R47, 0x2, P0 ;  /* 0x0000002f2a6d7211 */ /* 0x000fe200000f16ff */
[----:B-1----:R-:W-:-:S04]  /*5db0*/  IMAD.WIDE R116, R43, 0x4, R116 ;  /* 0x000000042b747825 */ /* 0x002fc800078e0274 */
[----:B------:R-:W-:Y:S01]  /*5dc0*/  IMAD R43, R51, UR15, RZ ;  /* 0x0000000f332b7c24 */ /* 0x000fe2000f8e02ff */
[----:B------:R1:W-:Y:S01]  /*5dd0*/  LDGSTS.E [R26+0x5e00], desc[UR22][R108.64], P1 ;  /* 0x05e000006c1a7fae */ /* 0x0003e200089a1016 */
[----:B------:R-:W-:-:S03]  /*5de0*/  IMAD.WIDE R102, R45, 0x4, R102 ;  /* 0x000000042d667825 */ /* 0x000fc600078e0266 */
[----:B------:R-:W-:Y:S01]  /*5df0*/  LEA R104, P0, R43, R46, 0x2 ;  /* 0x0000002e2b687211 */ /* 0x000fe200078010ff */
[----:B--2---:R-:W-:-:S03]  /*5e00*/  IMAD.WIDE R112, R44, 0x4, R112 ;  /* 0x000000042c707825 */ /* 0x004fc600078e0270 */
[-C--:B------:R-:W-:Y:S01]  /*5e10*/  LEA.HI.X.SX32 R105, R43, R47.reuse, 0x2, P0 ;  /* 0x0000002f2b697211 */ /* 0x080fe200000f16ff */
[----:B------:R-:W-:Y:S02]  /*5e20*/  IMAD R44, R54, UR15, RZ ;  /* 0x0000000f362c7c24 */ /* 0x000fe4000f8e02ff */
[----:B------:R-:W-:Y:S02]  /*5e30*/  IMAD.U32 R50, RZ, RZ, UR9 ;  /* 0x00000009ff327e24 */ /* 0x000fe4000f8e00ff */
[----:B-1----:R-:W-:Y:S01]  /*5e40*/  IMAD.WIDE R108, R45, 0x4, R108 ;  /* 0x000000042d6c7825 */ /* 0x002fe200078e026c */
[C---:B------:R-:W-:Y:S01]  /*5e50*/  LEA R100, P0, R44.reuse, R46, 0x2 ;  /* 0x0000002e2c647211 */ /* 0x040fe200078010ff */
[----:B------:R1:W-:Y:S02]  /*5e60*/  LDGSTS.E [R26+0x6200], desc[UR22][R104.64], P1 ;  /* 0x06200000681a7fae */ /* 0x0003e400089a1016 */
[----:B------:R-:W-:Y:S01]  /*5e70*/  IMAD R45, R55, UR15, RZ ;  /* 0x0000000f372d7c24 */ /* 0x000fe2000f8e02ff */
[----:B------:R-:W-:Y:S01]  /*5e80*/  LEA.HI.X.SX32 R101, R44, R47, 0x2, P0 ;  /* 0x0000002f2c657211 */ /* 0x000fe200000f16ff */
[----:B------:R-:W-:-:S02]  /*5e90*/  IMAD.U32 R51, RZ, RZ, UR9 ;  /* 0x00000009ff337e24 */ /* 0x000fc4000f8e00ff */
[C---:B------:R-:W-:Y:S01]  /*5ea0*/  IMAD.WIDE R98, R50.reuse, 0x4, R98 ;  /* 0x0000000432627825 */ /* 0x040fe200078e0262 */
[CC--:B------:R-:W-:Y:S01]  /*5eb0*/  LEA R96, P0, R45.reuse, R46.reuse, 0x2 ;  /* 0x0000002e2d607211 */ /* 0x0c0fe200078010ff */
[----:B------:R2:W-:Y:S02]  /*5ec0*/  LDGSTS.E [R26+0x6600], desc[UR22][R100.64], P1 ;  /* 0x06600000641a7fae */ /* 0x0005e400089a1016 */
[----:B------:R-:W-:Y:S01]  /*5ed0*/  IMAD.WIDE R94, R50, 0x4, R94 ;  /* 0x00000004325e7825 */ /* 0x000fe200078e025e */
[-C--:B------:R-:W-:Y:S02]  /*5ee0*/  LEA.HI.X.SX32 R97, R45, R47.reuse, 0x2, P0 ;  /* 0x0000002f2d617211 */ /* 0x080fe400000f16ff */
[-C--:B------:R-:W-:Y:S01]  /*5ef0*/  LEA R92, P0, R172, R46.reuse, 0x2 ;  /* 0x0000002eac5c7211 */ /* 0x080fe200078010ff */
[----:B-1----:R-:W-:Y:S02]  /*5f00*/  IMAD.WIDE R104, R50, 0x4, R104 ;  /* 0x0000000432687825 */ /* 0x002fe400078e0268 */
[----:B------:R1:W-:Y:S01]  /*5f10*/  LDGSTS.E [R26+0x6a00], desc[UR22][R96.64], P1 ;  /* 0x06a00000601a7fae */ /* 0x0003e200089a1016 */
[----:B------:R-:W-:Y:S01]  /*5f20*/  LEA.HI.X.SX32 R93, R172, R47, 0x2, P0 ;  /* 0x0000002fac5d7211 */ /* 0x000fe200000f16ff */
[----:B------:R-:W-:Y:S01]  /*5f30*/  IMAD.WIDE R90, R50, 0x4, R90 ;  /* 0x00000004325a7825 */ /* 0x000fe200078e025a */
[----:B------:R-:W-:-:S03]  /*5f40*/  LEA R62, P0, R213, R46, 0x2 ;  /* 0x0000002ed53e7211 */ /* 0x000fc600078010ff */
[----:B------:R-:W-:Y:S01]  /*5f50*/  IMAD.U32 R50, RZ, RZ, UR18 ;  /* 0x00000012ff327e24 */ /* 0x000fe2000f8e00ff */
[-C--:B------:R-:W-:Y:S01]  /*5f60*/  LEA.HI.X.SX32 R63, R213, R47.reuse, 0x2, P0 ;  /* 0x0000002fd53f7211 */ /* 0x080fe200000f16ff */
[----:B------:R3:W-:Y:S01]  /*5f70*/  LDGSTS.E [R26+0x6e00], desc[UR22][R92.64], P1 ;  /* 0x06e000005c1a7fae */ /* 0x0007e200089a1016 */
[C---:B------:R-:W-:Y:S01]  /*5f80*/  LEA R54, P0, R214.reuse, R46, 0x2 ;  /* 0x0000002ed6367211 */ /* 0x040fe200078010ff */
[C---:B--2---:R-:W-:Y:S02]  /*5f90*/  IMAD.WIDE R100, R51.reuse, 0x4, R100 ;  /* 0x0000000433647825 */ /* 0x044fe400078e0264 */
[----:B------:R-:W-:Y:S01]  /*5fa0*/  LDGSTS.E [R26+0x7200], desc[UR22][R62.64], P1 ;  /* 0x072000003e1a7fae */ /* 0x000fe200089a1016 */
[----:B------:R-:W-:Y:S01]  /*5fb0*/  LEA.HI.X.SX32 R55, R214, R47, 0x2, P0 ;  /* 0x0000002fd6377211 */ /* 0x000fe200000f16ff */
[----:B-1----:R-:W-:-:S04]  /*5fc0*/  IMAD.WIDE R96, R51, 0x4, R96 ;  /* 0x0000000433607825 */ /* 0x002fc800078e0260 */
[----:B------:R-:W-:Y:S01]  /*5fd0*/  IMAD.WIDE R88, R50, 0x4, R88 ;  /* 0x0000000432587825 */ /* 0x000fe200078e0258 */
[----:B------:R1:W-:Y:S03]  /*5fe0*/  LDGSTS.E [R26+0x7600], desc[UR22][R54.64], P1 ;  /* 0x07600000361a7fae */ /* 0x0003e600089a1016 */
[----:B---3--:R-:W-:-:S04]  /*5ff0*/  IMAD.WIDE R92, R51, 0x4, R92 ;  /* 0x00000004335c7825 */ /* 0x008fc800078e025c */
[----:B------:R-:W-:Y:S02]  /*6000*/  IMAD.U32 R51, RZ, RZ, UR18 ;  /* 0x00000012ff337e24 */ /* 0x000fe4000f8e00ff */
[----:B------:R-:W-:-:S04]  /*6010*/  IMAD.WIDE R84, R50, 0x4, R84 ;  /* 0x0000000432547825 */ /* 0x000fc800078e0254 */
[----:B------:R-:W-:-:S04]  /*6020*/  IMAD.WIDE R80, R50, 0x4, R80 ;  /* 0x0000000432507825 */ /* 0x000fc800078e0250 */
[----:B------:R-:W-:-:S04]  /*6030*/  IMAD.WIDE R76, R50, 0x4, R76 ;  /* 0x00000004324c7825 */ /* 0x000fc800078e024c */
[----:B------:R-:W-:-:S04]  /*6040*/  IMAD.WIDE R72, R50, 0x4, R72 ;  /* 0x0000000432487825 */ /* 0x000fc800078e0248 */
[----:B------:R-:W-:-:S04]  /*6050*/  IMAD.WIDE R68, R50, 0x4, R68 ;  /* 0x0000000432447825 */ /* 0x000fc800078e0244 */
[----:B------:R-:W-:-:S04]  /*6060*/  IMAD.WIDE R64, R50, 0x4, R64 ;  /* 0x0000000432407825 */ /* 0x000fc800078e0240 */
[----:B------:R-:W-:-:S04]  /*6070*/  IMAD.WIDE R60, R50, 0x4, R60 ;  /* 0x00000004323c7825 */ /* 0x000fc800078e023c */
[----:B------:R-:W-:-:S04]  /*6080*/  IMAD.WIDE R56, R50, 0x4, R56 ;  /* 0x0000000432387825 */ /* 0x000fc800078e0238 */
        /* <DEDUP_REMOVED lines=9> */
[----:B-1----:R-:W-:-:S04]  /*6120*/  IMAD.WIDE R54, R50, 0x4, R54 ;  /* 0x0000000432367825 */ /* 0x002fc800078e0236 */
[----:B------:R-:W-:Y:S01]  /*6130*/  IMAD.WIDE R52, R50, 0x4, R52 ;  /* 0x0000000432347825 */ /* 0x000fe200078e0234 */
[----:B------:R-:W-:-:S03]  /*6140*/  LEA R50, P0, R215, R46, 0x2 ;  /* 0x0000002ed7327211 */ /* 0x000fc600078010ff */
[----:B------:R-:W-:-:S04]  /*6150*/  IMAD.WIDE R62, R51, 0x4, R62 ;  /* 0x00000004333e7825 */ /* 0x000fc800078e023e */
[----:B------:R-:W-:Y:S01]  /*6160*/  IMAD.WIDE R58, R51, 0x4, R58 ;  /* 0x00000004333a7825 */ /* 0x000fe200078e023a */
[----:B------:R-:W-:Y:S02]  /*6170*/  LEA.HI.X.SX32 R51, R215, R47, 0x2, P0 ;  /* 0x0000002fd7337211 */ /* 0x000fe400000f16ff */
[----:B------:R-:W-:-:S03]  /*6180*/  ISETP.GE.AND P0, PT, R3, UR4, PT ;  /* 0x0000000403007c0c */ /* 0x000fc6000bf06270 */
[----:B------:R1:W-:Y:S02]  /*6190*/  LDGSTS.E [R26+0x7a00], desc[UR22][R50.64], P1 ;  /* 0x07a00000321a7fae */ /* 0x0003e400089a1016 */
[----:B-1----:R-:W-:Y:S01]  /*61a0*/  IMAD.WIDE R50, R216, 0x4, R50 ;  /* 0x00000004d8327825 */ /* 0x002fe200078e0232 */
[----:B------:R-:W-:-:S04]  /*61b0*/  SEL R216, RZ, 0x4, P0 ;  /* 0x00000004ffd87807 */ /* 0x000fc80000000000 */
[----:B------:R-:W-:Y:S02]  /*61c0*/  SEL R216, R216, RZ, P3 ;  /* 0x000000ffd8d87207 */ /* 0x000fe40001800000 */
[----:B------:R-:W-:Y:S02]  /*61d0*/  PLOP3.LUT P3, PT, PT, PT, UP1, 0x80, 0x8 ;  /* 0x000000000008781c */ /* 0x000fe40003f6f018 */
[----:B------:R-:W-:Y:S02]  /*61e0*/  ISETP.NE.U32.AND P6, PT, R216, RZ, PT ;  /* 0x000000ffd800720c */ /* 0x000fe40003fc5070 */
[----:B------:R-:W-:-:S04]  /*61f0*/  LOP3.LUT R216, R3, 0x2, RZ, 0xfc, !PT ;  /* 0x0000000203d87812 */ /* 0x000fc800078efcff */
[----:B------:R-:W-:-:S04]  /*6200*/  ISETP.GE.AND P0, PT, R216, UR4, PT ;  /* 0x00000004d8007c0c */ /* 0x000fc8000bf06270 */
[----:B------:R-:W-:-:S04]  /*6210*/  SEL R216, RZ, 0x4, P0 ;  /* 0x00000004ffd87807 */ /* 0x000fc80000000000 */
[----:B------:R-:W-:-:S04]  /*6220*/  SEL R216, R216, RZ, P3 ;  /* 0x000000ffd8d87207 */ /* 0x000fc80001800000 */
[----:B------:R-:W-:Y:S02]  /*6230*/  ISETP.NE.U32.AND P0, PT, R216, RZ, PT ;  /* 0x000000ffd800720c */ /* 0x000fe40003f05070 */
[----:B------:R-:W-:-:S04]  /*6240*/  LOP3.LUT R216, R3, 0x4, RZ, 0xfc, !PT ;  /* 0x0000000403d87812 */ /* 0x000fc800078efcff */
[----:B------:R-:W-:-:S04]  /*6250*/  ISETP.GE.AND P3, PT, R216, UR4, PT ;  /* 0x00000004d8007c0c */ /* 0x000fc8000bf66270 */
[----:B------:R-:W-:-:S04]  /*6260*/  SEL R216, RZ, 0x4, P3 ;  /* 0x00000004ffd87807 */ /* 0x000fc80001800000 */
[----:B------:R-:W-:Y:S02]  /*6270*/  SEL R216, R216, RZ, P4 ;  /* 0x000000ffd8d87207 */ /* 0x000fe40002000000 */
[----:B------:R-:W-:Y:S02]  /*6280*/  PLOP3.LUT P4, PT, PT, PT, UP1, 0x80, 0x8 ;  /* 0x000000000008781c */ /* 0x000fe40003f8f018 */
[----:B------:R-:W-:Y:S02]  /*6290*/  ISETP.NE.U32.AND P5, PT, R216, RZ, PT ;  /* 0x000000ffd800720c */ /* 0x000fe40003fa5070 */
[----:B------:R-:W-:-:S04]  /*62a0*/  LOP3.LUT R216, R3, 0x6, RZ, 0xfc, !PT ;  /* 0x0000000603d87812 */ /* 0x000fc800078efcff */
[----:B------:R-:W-:Y:S01]  /*62b0*/  ISETP.GE.AND P3, PT, R216, UR4, PT ;  /* 0x00000004d8007c0c */ /* 0x000fe2000bf66270 */
[----:B------:R-:W-:-:S03]  /*62c0*/  IMAD R216, R252, UR15, RZ ;  /* 0x0000000ffcd87c24 */ /* 0x000fc6000f8e02ff */
[----:B------:R-:W-:Y:S02]  /*62d0*/  SEL R252, RZ, 0x4, P3 ;  /* 0x00000004fffc7807 */ /* 0x000fe40001800000 */
[----:B------:R-:W-:Y:S02]  /*62e0*/  LEA R46, P3, R216, R46, 0x2 ;  /* 0x0000002ed82e7211 */ /* 0x000fe400078610ff */
[----:B------:R-:W-:Y:S02]  /*62f0*/  SEL R252, R252, RZ, P4 ;  /* 0x000000fffcfc7207 */ /* 0x000fe40002000000 */
[----:B------:R-:W-:Y:S02]  /*6300*/  LEA.HI.X.SX32 R47, R216, R47, 0x2, P3 ;  /* 0x0000002fd82f7211 */ /* 0x000fe400018f16ff */
[----:B------:R-:W-:Y:S02]  /*6310*/  ISETP.NE.U32.AND P4, PT, R252, RZ, PT ;  /* 0x000000fffc00720c */ /* 0x000fe40003f85070 */
[----:B------:R-:W-:Y:S01]  /*6320*/  LOP3.LUT R252, R3, 0x8, RZ, 0xfc, !PT ;  /* 0x0000000803fc7812 */ /* 0x000fe200078efcff */
[----:B------:R-:W-:Y:S03]  /*6330*/  LDGSTS.E [R26+0x7e00], desc[UR22][R46.64], P1 ;  /* 0x07e000002e1a7fae */ /* 0x000fe600089a1016 */
[----:B------:R-:W-:Y:S01]  /*6340*/  ISETP.GE.AND P3, PT, R252, UR4, PT ;  /* 0x00000004fc007c0c */ /* 0x000fe2000bf66270 */
[----:B------:R-:W0:Y:S03]  /*6350*/  LDGDEPBAR ;  /* 0x00000000000079af */ /* 0x000e260000000000 */
[----:B------:R-:W-:Y:S01]  /*6360*/  SEL R252, RZ, 0x4, P3 ;  /* 0x00000004fffc7807 */ /* 0x000fe20001800000 */
[----:B------:R-:W-:Y:S01]  /*6370*/  BAR.SYNC.DEFER_BLOCKING 0x0 ;  /* 0x0000000000007b1d */ /* 0x000fe20000010000 */
[----:B------:R-:W-:-:S04]  /*6380*/  PLOP3.LUT P3, PT, PT, PT, UP1, 0x80, 0x8 ;  /* 0x000000000008781c */ /* 0x000fc80003f6f018 */
[----:B------:R-:W-:-:S04]  /*6390*/  SEL R252, R252, RZ, P3 ;  /* 0x000000fffcfc7207 */ /* 0x000fc80001800000 */
[----:B------:R-:W-:Y:S02]  /*63a0*/  ISETP.NE.U32.AND P3, PT, R252, RZ, PT ;  /* 0x000000fffc00720c */ /* 0x000fe40003f65070 */
[----:B------:R-:W-:-:S04]  /*63b0*/  LOP3.LUT R252, R3, 0xa, RZ, 0xfc, !PT ;  /* 0x0000000a03fc7812 */ /* 0x000fc800078efcff */
[----:B------:R-:W-:-:S04]  /*63c0*/  ISETP.GE.AND P1, PT, R252, UR4, PT ;  /* 0x00000004fc007c0c */ /* 0x000fc8000bf26270 */
[----:B------:R-:W-:Y:S02]  /*63d0*/  SEL R252, RZ, 0x4, P1 ;  /* 0x00000004fffc7807 */ /* 0x000fe40000800000 */
[----:B------:R-:W-:-:S04]  /*63e0*/  PLOP3.LUT P1, PT, PT, PT, UP1, 0x80, 0x8 ;  /* 0x000000000008781c */ /* 0x000fc80003f2f018 */
[----:B------:R-:W-:-:S04]  /*63f0*/  SEL R252, R252, RZ, P1 ;  /* 0x000000fffcfc7207 */ /* 0x000fc80000800000 */
[----:B------:R-:W-:Y:S02]  /*6400*/  ISETP.NE.U32.AND P1, PT, R252, RZ, PT ;  /* 0x000000fffc00720c */ /* 0x000fe40003f25070 */
[----:B------:R-:W-:Y:S01]  /*6410*/  LOP3.LUT R252, R3, 0xc, RZ, 0xfc, !PT ;  /* 0x0000000c03fc7812 */ /* 0x000fe200078efcff */
[----:B------:R-:W-:-:S05]  /*6420*/  VIADD R3, R0, UR10 ;  /* 0x0000000a00037c36 */ /* 0x000fca0008000000 */
[----:B------:R-:W-:Y:S01]  /*6430*/  @!PT LDS RZ, [RZ] ;  /* 0x00000000fffff984 */ /* 0x000fe20000000800 */
[----:B------:R-:W-:Y:S01]  /*6440*/  @!PT LDS RZ, [RZ] ;  /* 0x00000000fffff984 */ /* 0x000fe20000000800 */
[----:B------:R-:W-:Y:S01]  /*6450*/  @!PT LDS RZ, [RZ] ;  /* 0x00000000fffff984 */ /* 0x000fe20000000800 */
[----:B------:R1:W-:Y:S01]  /*6460*/  LDGSTS.E [R3+0x1a000], desc[UR22][R206.64], P6 ;  /* 0x1a000000ce037fae */ /* 0x0003e2000b1a1016 */
[----:B------:R-:W-:-:S04]  /*6470*/  ISETP.GE.AND P6, PT, R252, UR4, PT ;  /* 0x00000004fc007c0c */ /* 0x000fc8000bfc6270 */
[----:B------:R-:W-:Y:S02]  /*6480*/  SEL R252, RZ, 0x4, P6 ;  /* 0x00000004fffc7807 */ /* 0x000fe40003000000 */
[----:B------:R-:W-:-:S04]  /*6490*/  PLOP3.LUT P6, PT, PT, PT, UP1, 0x80, 0x8 ;  /* 0x000000000008781c */ /* 0x000fc80003fcf018 */
[----:B------:R-:W-:Y:S01]  /*64a0*/  SEL R252, R252, RZ, P6 ;  /* 0x000000fffcfc7207 */ /* 0x000fe20003000000 */
[----:B-1----:R-:W1:Y:S03]  /*64b0*/  S2R R3, SR_TID.X ;  /* 0x0000000000037919 */ /* 0x002e660000002100 */
[----:B------:R-:W-:Y:S02]  /*64c0*/  ISETP.NE.U32.AND P6, PT, R252, RZ, PT ;  /* 0x000000fffc00720c */ /* 0x000fe40003fc5070 */
[----:B-1----:R-:W-:-:S04]  /*64d0*/  SHF.R.U32.HI R3, RZ, 0x6, R3 ;  /* 0x00000006ff037819 */ /* 0x002fc80000011603 */
[----:B------:R-:W-:-:S04]  /*64e0*/  SGXT.U32 R3, R3, 0x1 ;  /* 0x000000010303781a */ /* 0x000fc80000000000 */
[----:B------:R-:W-:Y:S01]  /*64f0*/  LOP3.LUT R252, R3, 0xe, RZ, 0xfc, !PT ;  /* 0x0000000e03fc7812 */ /* 0x000fe200078efcff */
[----:B------:R-:W-:-:S05]  /*6500*/  VIADD R3, R0, UR10 ;  /* 0x0000000a00037c36 */ /* 0x000fca0008000000 */
[----:B------:R1:W-:Y:S01]  /*6510*/  LDGSTS.E [R3+0x1a008], desc[UR22][R88.64], P0 ;  /* 0x1a00800058037fae */ /* 0x0003e200081a1016 */
[----:B------:R-:W-:-:S03]  /*6520*/  ISETP.GE.AND P0, PT, R252, UR4, PT ;  /* 0x00000004fc007c0c */ /* 0x000fc6000bf06270 */
[----:B------:R2:W-:Y:S01]  /*6530*/  LDGSTS.E [R18+0x1a000], desc[UR22][R86.64], P5 ;  /* 0x1a00000056127fae */ /* 0x0005e2000a9a1016 */
[----:B------:R-:W-:Y:S02]  /*6540*/  SEL R252, RZ, 0x4, P0 ;  /* 0x00000004fffc7807 */ /* 0x000fe40000000000 */
[----:B------:R-:W-:Y:S01]  /*6550*/  PLOP3.LUT P0, PT, PT, PT, UP1, 0x80, 0x8 ;  /* 0x000000000008781c */ /* 0x000fe20003f0f018 */
[----:B------:R2:W-:Y:S03]  /*6560*/  LDGSTS.E [R18+0x1a008], desc[UR22][R84.64], P4 ;  /* 0x1a00800054127fae */ /* 0x0005e6000a1a1016 */
[----:B------:R-:W-:Y:S01]  /*6570*/  SEL R252, R252, RZ, P0 ;  /* 0x000000fffcfc7207 */ /* 0x000fe20000000000 */
[----:B-1----:R-:W1:Y:S03]  /*6580*/  S2R R3, SR_TID.X ;  /* 0x0000000000037919 */ /* 0x002e660000002100 */
[----:B------:R-:W-:Y:S01]  /*6590*/  ISETP.NE.U32.AND P0, PT, R252, RZ, PT ;  /* 0x000000fffc00720c */ /* 0x000fe20003f05070 */
[----:B------:R2:W-:Y:S04]  /*65a0*/  LDGSTS.E [R19+0x1a000], desc[UR22][R82.64], P3 ;  /* 0x1a00000052137fae */ /* 0x0005e800099a1016 */
[----:B------:R2:W-:Y:S04]  /*65b0*/  LDGSTS.E [R19+0x1a008], desc[UR22][R80.64], P1 ;  /* 0x1a00800050137fae */ /* 0x0005e800089a1016 */
[----:B------:R2:W-:Y:S04]  /*65c0*/  LDGSTS.E [R20+0x1a000], desc[UR22][R78.64], P6 ;  /* 0x1a0000004e147fae */ /* 0x0005e8000b1a1016 */
[----:B------:R2:W-:Y:S01]  /*65d0*/  LDGSTS.E [R20+0x1a008], desc[UR22][R76.64], P0 ;  /* 0x1a0080004c147fae */ /* 0x0005e200081a1016 */
[----:B-1----:R-:W-:-:S04]  /*65e0*/  SHF.R.U32.HI R3, RZ, 0x6, R3 ;  /* 0x00000006ff037819 */ /* 0x002fc80000011603 */
[----:B------:R-:W-:-:S04]  /*65f0*/  SGXT.U32 R3, R3, 0x1 ;  /* 0x000000010303781a */ /* 0x000fc80000000000 */
[----:B------:R-:W-:-:S04]  /*6600*/  LOP3.LUT R252, R3, 0x10, RZ, 0xfc, !PT ;  /* 0x0000001003fc7812 */ /* 0x000fc800078efcff */
[----:B------:R-:W-:-:S04]  /*6610*/  ISETP.GE.AND P5, PT, R252, UR4, PT ;  /* 0x00000004fc007c0c */ /* 0x000fc8000bfa6270 */
[----:B------:R-:W-:Y:S02]  /*6620*/  SEL R252, RZ, 0x4, P5 ;  /* 0x00000004fffc7807 */ /* 0x000fe40002800000 */
[----:B------:R-:W-:-:S04]  /*6630*/  PLOP3.LUT P5, PT, PT, PT, UP1, 0x80, 0x8 ;  /* 0x000000000008781c */ /* 0x000fc80003faf018 */
[----:B------:R-:W-:-:S04]  /*6640*/  SEL R252, R252, RZ, P5 ;  /* 0x000000fffcfc7207 */ /* 0x000fc80002800000 */
[----:B------:R-:W-:Y:S02]  /*6650*/  ISETP.NE.U32.AND P5, PT, R252, RZ, PT ;  /* 0x000000fffc00720c */ /* 0x000fe40003fa5070 */
[----:B------:R-:W-:-:S04]  /*6660*/  LOP3.LUT R252, R3, 0x12, RZ, 0xfc, !PT ;  /* 0x0000001203fc7812 */ /* 0x000fc800078efcff */
[----:B------:R-:W-:-:S04]  /*6670*/  ISETP.GE.AND P4, PT, R252, UR4, PT ;  /* 0x00000004fc007c0c */ /* 0x000fc8000bf86270 */
[----:B------:R-:W-:Y:S02]  /*6680*/  SEL R252, RZ, 0x4, P4 ;  /* 0x00000004fffc7807 */ /* 0x000fe40002000000 */
[----:B------:R-:W-:Y:S01]  /*6690*/  PLOP3.LUT P4, PT, PT, PT, UP1, 0x80, 0x8 ;  /* 0x000000000008781c */ /* 0x000fe20003f8f018 */
[----:B------:R2:W-:Y:S03]  /*66a0*/  LDGSTS.E [R21+0x1a000], desc[UR22][R74.64], P5 ;  /* 0x1a0000004a157fae */ /* 0x0005e6000a9a1016 */
        /* <DEDUP_REMOVED lines=20> */
[----:B------:R2:W-:Y:S01]  /*67f0*/  LDGSTS.E [R22+0x1a008], desc[UR22][R68.64], P1 ;  /* 0x1a00800044167fae */ /* 0x0005e200089a1016 */
[----:B------:R-:W-:Y:S02]  /*6800*/  PLOP3.LUT P1, PT, PT, PT, UP3, 0x80, 0x8 ;  /* 0x000000000008781c */ /* 0x000fe40003f2f038 */
        /* <DEDUP_REMOVED lines=14> */
[----:B------:R-:W-:Y:S02]  /*68f0*/  IADD3 R206, P0, PT, R206, UR31, RZ ;  /* 0x0000001fcece7c10 */ /* 0x000fe4000ff1e0ff */
[----:B------:R-:W-:Y:S02]  /*6900*/  SEL R252, R252, RZ, P5 ;  /* 0x000000fffcfc7207 */ /* 0x000fe40002800000 */
[----:B------:R-:W-:Y:S02]  /*6910*/  IADD3.X R207, PT, PT, R207, UR32, RZ, P0, !PT ;  /* 0x00000020cfcf7c10 */ /* 0x000fe400087fe4ff */
[----:B------:R-:W-:-:S02]  /*6920*/  ISETP.NE.U32.AND P5, PT, R252, RZ, PT ;  /* 0x000000fffc00720c */ /* 0x000fc40003fa5070 */
[C---:B------:R-:W-:Y:S02]  /*6930*/  LOP3.LUT R252, R3.reuse, 0x1e, RZ, 0xfc, !PT ;  /* 0x0000001e03fc7812 */ /* 0x040fe400078efcff */
[----:B------:R-:W-:Y:S02]  /*6940*/  ISETP.GE.AND P0, PT, R3, UR19, PT ;  /* 0x0000001303007c0c */ /* 0x000fe4000bf06270 */
[----:B------:R-:W-:-:S04]  /*6950*/  ISETP.GE.AND P4, PT, R252, UR4, PT ;  /* 0x00000004fc007c0c */ /* 0x000fc8000bf86270 */
[----:B------:R-:W-:Y:S02]  /*6960*/  SEL R252, RZ, 0x4, P4 ;  /* 0x00000004fffc7807 */ /* 0x000fe40002000000 */
[----:B------:R-:W-:Y:S01]  /*6970*/  PLOP3.LUT P4, PT, PT, PT, UP1, 0x80, 0x8 ;  /* 0x000000000008781c */ /* 0x000fe20003f8f018 */
[----:B------:R2:W-:Y:S03]  /*6980*/  LDGSTS.E [R25+0x1a000], desc[UR22][R60.64], P5 ;  /* 0x1a0000003c197fae */ /* 0x0005e6000a9a1016 */
[----:B------:R-:W-:-:S04]  /*6990*/  SEL R252, R252, RZ, P4 ;  /* 0x000000fffcfc7207 */ /* 0x000fc80002000000 */
[----:B------:R-:W-:Y:S02]  /*69a0*/  ISETP.NE.U32.AND P4, PT, R252, RZ, PT ;  /* 0x000000fffc00720c */ /* 0x000fe40003f85070 */
[----:B------:R-:W1:Y:S11]  /*69b0*/  S2R R252, SR_TID.X ;  /* 0x0000000000fc7919 */ /* 0x000e760000002100 */
[----:B------:R2:W-:Y:S04]  /*69c0*/  LDGSTS.E [R25+0x1a008], desc[UR22][R56.64], P4 ;  /* 0x1a00800038197fae */ /* 0x0005e8000a1a1016 */
[----:B------:R-:W0:Y:S01]  /*69d0*/  LDGDEPBAR ;  /* 0x00000000000079af */ /* 0x000e220000000000 */
[----:B-1----:R-:W-:-:S04]  /*69e0*/  LOP3.LUT R252, R252, 0x1f, RZ, 0xc0, !PT ;  /* 0x0000001ffcfc7812 */ /* 0x002fc800078ec0ff */
[----:B------:R-:W-:-:S04]  /*69f0*/  ISETP.GE.AND P3, PT, R252, UR4, PT ;  /* 0x00000004fc007c0c */ /* 0x000fc8000bf66270 */
[----:B------:R-:W-:Y:S02]  /*6a00*/  SEL R252, RZ, 0x4, P3 ;  /* 0x00000004fffc7807 */ /* 0x000fe40001800000 */
[----:B------:R-:W-:Y:S01]  /*6a10*/  PLOP3.LUT P3, PT, PT, PT, UP1, 0x80, 0x8 ;  /* 0x000000000008781c */ /* 0x000fe20003f6f018 */
[----:B------:R-:W-:-:S03]  /*6a20*/  UISETP.NE.U32.AND UP1, UPT, UR14, URZ, UPT ;  /* 0x000000ff0e00728c */ /* 0x000fc6000bf25070 */
[----:B------:R-:W-:Y:S01]  /*6a30*/  SEL R252, R252, RZ, P3 ;  /* 0x000000fffcfc7207 */ /* 0x000fe20001800000 */
[----:B------:R-:W-:-:S03]  /*6a40*/  UISETP.LT.OR UP2, UPT, UR8, 0x20, UP1 ;  /* 0x000000200800788c */ /* 0x000fc60008f41670 */
[----:B------:R-:W-:Y:S01]  /*6a50*/  ISETP.NE.U32.AND P3, PT, R252, RZ, PT ;  /* 0x000000fffc00720c */ /* 0x000fe20003f65070 */
[----:B------:R-:W-:-:S04]  /*6a60*/  IMAD.U32 R252, RZ, RZ, UR9 ;  /* 0x00000009fffc7e24 */ /* 0x000fc8000f8e00ff */
[----:B------:R-:W-:Y:S01]  /*6a70*/  IMAD.WIDE R46, R252, 0x4, R46 ;  /* 0x00000004fc2e7825 */ /* 0x000fe200078e022e */
[----:B------:R-:W-:-:S04]  /*6a80*/  SEL R252, RZ, 0x4, P0 ;  /* 0x00000004fffc7807 */ /* 0x000fc80000000000 */
[----:B------:R-:W-:-:S03]  /*6a90*/  SEL R252, R252, RZ, P1 ;  /* 0x000000fffcfc7207 */ /* 0x000fc60000800000 */
[----:B------:R2:W-:Y:S01]  /*6aa0*/  LDGSTS.E [R23+0x8000], desc[UR22][R204.64], P3 ;  /* 0x08000000cc177fae */ /* 0x0005e200099a1016 */
[----:B------:R-:W-:-:S03]  /*6ab0*/  ISETP.NE.U32.AND P0, PT, R252, RZ, PT ;  /* 0x000000fffc00720c */ /* 0x000fc60003f05070 */
[----:B------:R2:W-:Y:S04]  /*6ac0*/  LDGSTS.E [R23+0x8400], desc[UR22][R202.64], P3 ;  /* 0x08400000ca177fae */ /* 0x0005e800099a1016 */
        /* <DEDUP_REMOVED lines=62> */
[----:B------:R-:W0:Y:S01]  /*6eb0*/  LDGDEPBAR ;  /* 0x00000000000079af */ /* 0x000e220000000000 */
[----:B------:R-:W-:-:S04]  /*6ec0*/  DEPBAR.LE SB0, 0x2 ;  /* 0x000080800000791a */ /* 0x000fc80000000000 */
[----:B------:R-:W-:Y:S06]  /*6ed0*/  BAR.SYNC.DEFER_BLOCKING 0x0 ;  /* 0x0000000000007b1d */ /* 0x000fec0000010000 */
[----:B------:R-:W-:Y:S05]  /*6ee0*/  BRA.U UP2, `(.L_x_6) ;  /* 0x0000000102847547 */ /* 0x000fea000b800000 */
[----:B------:R-:W-:Y:S02]  /*6ef0*/  UIADD3 UR4, UPT, UPT, UR10, 0x18000, URZ ;  /* 0x000180000a047890 */ /* 0x000fe4000fffe0ff */
[----:B------:R-:W-:Y:S02]  /*6f00*/  USHF.R.U32.HI UR14, URZ, 0x4, UR10 ;  /* 0x00000004ff0e7899 */ /* 0x000fe4000801160a */
[----:B------:R-:W-:Y:S02]  /*6f10*/  USHF.R.U32.HI UR4, URZ, 0x4, UR4 ;  /* 0x00000004ff047899 */ /* 0x000fe40008011604 */
[----:B------:R-:W-:Y:S02]  /*6f20*/  USGXT.U32 UR14, UR14, 0xe ;  /* 0x0000000e0e0e789a */ /* 0x000fe40008000000 */
[----:B------:R-:W-:Y:S02]  /*6f30*/  USGXT.U32 UR6, UR4, 0xe ;  /* 0x0000000e0406789a */ /* 0x000fe40008000000 */
[----:B------:R-:W-:-:S02]  /*6f40*/  UIADD3 UR38, UP4, UPT, UR14, 0x2, URZ ;  /* 0x000000020e267890 */ /* 0x000fc4000ff9e0ff */
[----:B------:R-:W-:Y:S01]  /*6f50*/  UIADD3 UR40, UP2, UPT, UR6, 0x2, URZ ;  /* 0x0000000206287890 */ /* 0x000fe2000ff5e0ff */
[----:B------:R-:W-:Y:S01]  /*6f60*/  UMOV UR4, URZ ;  /* 0x000000ff00047c82 */ /* 0x000fe20008000000 */
[----:B------:R-:W-:Y:S01]  /*6f70*/  UMOV UR42, 0x0 ;  /* 0x00000000002a7882 */ /* 0x000fe20000000000 */
[----:B------:R-:W-:Y:S02]  /*6f80*/  UIADD3.X UR39, UPT, UPT, UR4, 0x40004040, URZ, UP4, !UPT ;  /* 0x4000404004277890 */ /* 0x000fe4000a7fe4ff */
[----:B------:R-:W-:Y:S02]  /*6f90*/  UIADD3.X UR41, UPT, UPT, UR4, 0x40004040, URZ, UP2, !UPT ;  /* 0x4000404004297890 */ /* 0x000fe400097fe4ff */
[----:B------:R-:W-:Y:S02]  /*6fa0*/  UIADD3.64 UR26, UPT, UPT, UR38, 0x2, URZ ;  /* 0x00000002261a7897 */ /* 0x000fe4000fffe0ff */
[----:B------:R-:W-:Y:S02]  /*6fb0*/  UIADD3.64 UR24, UPT, UPT, UR40, 0x2, URZ ;  /* 0x0000000228187897 */ /* 0x000fe4000fffe0ff */
[----:B------:R-:W-:-:S02]  /*6fc0*/  UIADD3.64 UR36, UPT, UPT, UR38, 0x4, URZ ;  /* 0x0000000426247897 */ /* 0x000fc4000fffe0ff */
[----:B------:R-:W-:Y:S01]  /*6fd0*/  UIADD3.64 UR34, UPT, UPT, UR40, 0x4, URZ ;  /* 0x0000000428227897 */ /* 0x000fe2000fffe0ff */
[----:B------:R-:W-:Y:S01]  /*6fe0*/  UMOV UR43, 0x4400910 ;  /* 0x04400910002b7882 */ /* 0x000fe20000000000 */
[----:B------:R-:W-:Y:S01]  /*6ff0*/  UMOV UR15, 0x40004040 ;  /* 0x40004040000f7882 */ /* 0x000fe20000000000 */
[----:B------:R-:W-:Y:S01]  /*7000*/  UMOV UR7, 0x40004040 ;  /* 0x4000404000077882 */ /* 0x000fe20000000000 */
[----:B------:R-:W-:Y:S01]  /*7010*/  UMOV UR44, 0x0 ;  /* 0x00000000002c7882 */ /* 0x000fe20000000000 */
[----:B------:R-:W-:Y:S01]  /*7020*/  UMOV UR45, 0x4400910 ;  /* 0x04400910002d7882 */ /* 0x000fe20000000000 */
[----:B------:R-:W-:Y:S01]  /*7030*/  UMOV UR46, 0x0 ;  /* 0x00000000002e7882 */ /* 0x000fe20000000000 */
[----:B------:R-:W-:Y:S01]  /*7040*/  UMOV UR47, 0x4400910 ;  /* 0x04400910002f7882 */ /* 0x000fe20000000000 */
[----:B------:R-:W-:Y:S01]  /*7050*/  UMOV UR4, UR12 ;  /* 0x0000000c00047c82 */ /* 0x000fe20008000000 */
[----:B------:R-:W-:Y:S01]  /*7060*/  UMOV UR5, URZ ;  /* 0x000000ff00057c82 */ /* 0x000fe20008000000 */
[----:B------:R1:W-:Y:S01]  /*7070*/  UTCHMMA gdesc[UR6], gdesc[UR14], tmem[UR30], tmem[UR42], idesc[UR43], !UPT ;  /* 0x00ff2a0e060075ea */ /* 0x0003e2000f80001e */
[----:B------:R-:W-:Y:S01]  /*7080*/  UMOV UR48, 0x0 ;  /* 0x0000000000307882 */ /* 0x000fe20000000000 */
[----:B------:R-:W-:Y:S01]  /*7090*/  UMOV UR49, 0x4400910 ;  /* 0x0440091000317882 */ /* 0x000fe20000000000 */
[----:B------:R1:W-:Y:S01]  /*70a0*/  UTCHMMA gdesc[UR40], gdesc[UR38], tmem[UR30], tmem[UR44], idesc[UR45], UPT ;  /* 0x00ff2c26280075ea */ /* 0x0003e2000b80001e */
[----:B------:R-:W-:Y:S01]  /*70b0*/  UMOV UR4, UR4 ;  /* 0x0000000400047c82 */ /* 0x000fe20008000000 */
[----:B------:R1:W-:Y:S01]  /*70c0*/  UTCHMMA gdesc[UR24], gdesc[UR26], tmem[UR30], tmem[UR46], idesc[UR47], UPT ;  /* 0x00ff2e1a180075ea */ /* 0x0003e2000b80001e */
[----:B------:R1:W-:Y:S01]  /*70d0*/  UTCHMMA gdesc[UR34], gdesc[UR36], tmem[UR30], tmem[UR48], idesc[UR49], UPT ;  /* 0x00ff3024220075ea */ /* 0x0003e2000b80001e */
[----:B------:R1:W-:Y:S01]  /*70e0*/  UTCBAR [UR4], URZ ;  /* 0x000000ff040073e9 */ /* 0x0003e200080000ff */
[----:B------:R-:W-:Y:S01]  /*70f0*/  NOP ;  /* 0x0000000000007918 */ /* 0x000fe20000000000 */
.L_x_6:
[----:B------:R-:W-:Y:S01]  /*7100*/  BAR.SYNC.DEFER_BLOCKING 0x0 ;  /* 0x0000000000007b1d */ /* 0x000fe20000010000 */
[----:B------:R-:W-:Y:S01]  /*7110*/  LOP3.LUT R252, R3, 0x2, RZ, 0xfc, !PT ;  /* 0x0000000203fc7812 */ /* 0x000fe200078efcff */
[----:B------:R-:W-:Y:S01]  /*7120*/  VIADD R3, R0, UR10 ;  /* 0x0000000a00037c36 */ /* 0x000fe20008000000 */
[----:B------:R-:W-:Y:S01]  /*7130*/  PLOP3.LUT P1, PT, PT, PT, UP3, 0x80, 0x8 ;  /* 0x000000000008781c */ /* 0x000fe20003f2f038 */
[----:B------:R-:W-:Y:S01]  /*7140*/  USHF.R.S32.HI UR17, URZ, 0x1f, UR9 ;  /* 0x0000001fff117899 */ /* 0x000fe20008011409 */
[----:B------:R-:W-:Y:S01]  /*7150*/  PLOP3.LUT P3, PT, PT, PT, UP3, 0x80, 0x8 ;  /* 0x000000000008781c */ /* 0x000fe20003f6f038 */
[----:B------:R-:W-:Y:S01]  /*7160*/  USHF.L.U32 UR33, UR9, 0x2, URZ ;  /* 0x0000000209217899 */ /* 0x000fe200080006ff */
[----:B------:R-:W-:Y:S01]  /*7170*/  PLOP3.LUT P4, PT, PT, PT, UP3, 0x80, 0x8 ;  /* 0x000000000008781c */ /* 0x000fe20003f8f038 */
[----:B-1----:R-:W-:Y:S01]  /*7180*/  USHF.L.U64.HI UR34, UR9, 0x2, UR17 ;  /* 0x0000000209227899 */ /* 0x002fe20008010211 */
[----:B------:R-:W-:Y:S01]  /*7190*/  PLOP3.LUT P5, PT, PT, PT, UP3, 0x80, 0x8 ;  /* 0x000000000008781c */ /* 0x000fe20003faf038 */
[----:B------:R-:W-:Y:S01]  /*71a0*/  UISETP.GE.AND UP2, UPT, UR8, 0x20, UPT ;  /* 0x000000200800788c */ /* 0x000fe2000bf46270 */
[----:B------:R-:W-:Y:S01]  /*71b0*/  UMOV UR6, URZ ;  /* 0x000000ff00067c82 */ /* 0x000fe20008000000 */
[----:B------:R-:W-:Y:S01]  /*71c0*/  @!PT LDS RZ, [RZ] ;  /* 0x00000000fffff984 */ /* 0x000fe20000000800 */
[----:B------:R-:W-:Y:S01]  /*71d0*/  @!PT LDS RZ, [RZ] ;  /* 0x00000000fffff984 */ /* 0x000fe20000000800 */
[----:B------:R-:W-:Y:S01]  /*71e0*/  @!PT LDS RZ, [RZ] ;  /* 0x00000000fffff984 */ /* 0x000fe20000000800 */
[----:B------:R1:W-:Y:S01]  /*71f0*/  LDGSTS.E [R3+0x1c000], desc[UR22][R206.64], P0 ;  /* 0x1c000000ce037fae */ /* 0x0003e200081a1016 */
[----:B------:R-:W-:-:S04]  /*7200*/  IADD3 R88, P0, PT, R88, UR31, RZ ;  /* 0x0000001f58587c10 */ /* 0x000fc8000ff1e0ff */
[----:B------:R-:W-:Y:S02]  /*7210*/  IADD3.X R89, PT, PT, R89, UR32, RZ, P0, !PT ;  /* 0x0000002059597c10 */ /* 0x000fe400087fe4ff */
[----:B------:R-:W-:Y:S01]  /*7220*/  ISETP.GE.AND P0, PT, R252, UR19, PT ;  /* 0x00000013fc007c0c */ /* 0x000fe2000bf06270 */
[----:B-1----:R-:W1:Y:S03]  /*7230*/  S2R R3, SR_TID.X ;  /* 0x0000000000037919 */ /* 0x002e660000002100 */
[----:B------:R-:W-:-:S04]  /*7240*/  SEL R206, RZ, 0x4, P0 ;  /* 0x00000004ffce7807 */ /* 0x000fc80000000000 */
[----:B------:R-:W-:-:S04]  /*7250*/  SEL R206, R206, RZ, P1 ;  /* 0x000000ffcece7207 */ /* 0x000fc80000800000 */
[----:B------:R-:W-:Y:S01]  /*7260*/  ISETP.NE.U32.AND P0, PT, R206, RZ, PT ;  /* 0x000000ffce00720c */ /* 0x000fe20003f05070 */
[----:B------:R-:W-:-:S12]  /*7270*/  VIADD R206, R0, UR10 ;  /* 0x0000000a00ce7c36 */ /* 0x000fd80008000000 */
[----:B------:R3:W-:Y:S01]  /*7280*/  LDGSTS.E [R206+0x1c008], desc[UR22][R88.64], P0 ;  /* 0x1c00800058ce7fae */ /* 0x0007e200081a1016 */
[----:B-1----:R-:W-:-:S04]  /*7290*/  SHF.R.U32.HI R3, RZ, 0x6, R3 ;  /* 0x00000006ff037819 */ /* 0x002fc80000011603 */
[----:B------:R-:W-:-:S04]  /*72a0*/  SGXT.U32 R3, R3, 0x1 ;  /* 0x000000010303781a */ /* 0x000fc80000000000 */
[C---:B------:R-:W-:Y:S02]  /*72b0*/  LOP3.LUT R207, R3.reuse, 0x4, RZ, 0xfc, !PT ;  /* 0x0000000403cf7812 */ /* 0x040fe400078efcff */
[----:B------:R-:W-:Y:S02]  /*72c0*/  LOP3.LUT R252, R3, 0x6, RZ, 0xfc, !PT ;  /* 0x0000000603fc7812 */ /* 0x000fe400078efcff */
[----:B------:R-:W-:Y:S02]  /*72d0*/  ISETP.GE.AND P0, PT, R207, UR19, PT ;  /* 0x00000013cf007c0c */ /* 0x000fe4000bf06270 */
[----:B------:R-:W-:Y:S02]  /*72e0*/  ISETP.GE.AND P1, PT, R252, UR19, PT ;  /* 0x00000013fc007c0c */ /* 0x000fe4000bf26270 */
[----:B---3--:R-:W-:Y:S02]  /*72f0*/  SEL R89, RZ, 0x4, P0 ;  /* 0x00000004ff597807 */ /* 0x008fe40000000000 */
[----:B------:R-:W-:-:S02]  /*7300*/  SEL R88, RZ, 0x4, P1 ;  /* 0x00000004ff587807 */ /* 0x000fc40000800000 */
[----:B------:R-:W-:Y:S02]  /*7310*/  SEL R89, R89, RZ, P3 ;  /* 0x000000ff59597207 */ /* 0x000fe40001800000 */
[----:B------:R-:W-:Y:S02]  /*7320*/  SEL R88, R88, RZ, P4 ;  /* 0x000000ff58587207 */ /* 0x000fe40002000000 */
[----:B------:R-:W-:Y:S02]  /*7330*/  ISETP.NE.U32.AND P0, PT, R89, RZ, PT ;  /* 0x000000ff5900720c */ /* 0x000fe40003f05070 */
[----:B--2---:R-:W-:Y:S02]  /*7340*/  IADD3 R86, P3, PT, R86, UR31, RZ ;  /* 0x0000001f56567c10 */ /* 0x004fe4000ff7e0ff */
[----:B------:R-:W-:Y:S02]  /*7350*/  ISETP.NE.U32.AND P1, PT, R88, RZ, PT ;  /* 0x000000ff5800720c */ /* 0x000fe40003f25070 */
[----:B------:R-:W-:-:S02]  /*7360*/  IADD3.X R87, PT, PT, R87, UR32, RZ, P3, !PT ;  /* 0x0000002057577c10 */ /* 0x000fc40009ffe4ff */
[----:B------:R-:W-:Y:S02]  /*7370*/  IADD3 R84, P3, PT, R84, UR31, RZ ;  /* 0x0000001f54547c10 */ /* 0x000fe4000ff7e0ff */
[----:B------:R-:W-:Y:S02]  /*7380*/  LOP3.LUT R207, R3, 0x8, RZ, 0xfc, !PT ;  /* 0x0000000803cf7812 */ /* 0x000fe400078efcff */
[----:B------:R-:W-:Y:S01]  /*7390*/  IADD3.X R85, PT, PT, R85, UR32, RZ, P3, !PT ;  /* 0x0000002055557c10 */ /* 0x000fe20009ffe4ff */
[----:B------:R-:W-:Y:S01]  /*73a0*/  LDGSTS.E [R18+0x1c000], desc[UR22][R86.64], P0 ;  /* 0x1c00000056127fae */ /* 0x000fe200081a1016 */
[----:B------:R-:W-:Y:S02]  /*73b0*/  LOP3.LUT R252, R3, 0xa, RZ, 0xfc, !PT ;  /* 0x0000000a03fc7812 */ /* 0x000fe400078efcff */
[----:B------:R-:W-:Y:S01]  /*73c0*/  ISETP.GE.AND P0, PT, R207, UR19, PT ;  /* 0x00000013cf007c0c */ /* 0x000fe2000bf06270 */
[----:B------:R1:W-:Y:S01]  /*73d0*/  LDGSTS.E [R18+0x1c008], desc[UR22][R84.64], P1 ;  /* 0x1c00800054127fae */ /* 0x0003e200089a1016 */
[----:B------:R-:W-:-:S02]  /*73e0*/  ISETP.GE.AND P1, PT, R252, UR19, PT ;  /* 0x00000013fc007c0c */ /* 0x000fc4000bf26270 */
[----:B------:R-:W-:Y:S02]  /*73f0*/  PLOP3.LUT P3, PT, PT, PT, UP3, 0x80, 0x8 ;  /* 0x000000000008781c */ /* 0x000fe40003f6f038 */
[----:B------:R-:W-:Y:S02]  /*7400*/  PLOP3.LUT P4, PT, PT, PT, UP3, 0x80, 0x8 ;  /* 0x000000000008781c */ /* 0x000fe40003f8f038 */
[C---:B------:R-:W-:Y:S02]  /*7410*/  LOP3.LUT R207, R3.reuse, 0xc, RZ, 0xfc, !PT ;  /* 0x0000000c03cf7812 */ /* 0x040fe400078efcff */
[C---:B------:R-:W-:Y:S02]  /*7420*/  LOP3.LUT R252, R3.reuse, 0xe, RZ, 0xfc, !PT ;  /* 0x0000000e03fc7812 */ /* 0x040fe400078efcff */
[----:B------:R-:W-:Y:S02]  /*7430*/  LOP3.LUT R206, R3, 0x1a, RZ, 0xfc, !PT ;  /* 0x0000001a03ce7812 */ /* 0x000fe400078efcff */
[----:B-1----:R-:W-:-:S02]  /*7440*/  SEL R84, RZ, 0x4, P0 ;  /* 0x00000004ff547807 */ /* 0x002fc40000000000 */
[----:B------:R-:W-:Y:S02]  /*7450*/  SEL R18, RZ, 0x4, P1 ;  /* 0x00000004ff127807 */ /* 0x000fe40000800000 */
[----:B------:R-:W-:Y:S02]  /*7460*/  SEL R84, R84, RZ, P3 ;  /* 0x000000ff54547207 */ /* 0x000fe40001800000 */
[----:B------:R-:W-:Y:S02]  /*7470*/  SEL R18, R18, RZ, P4 ;  /* 0x000000ff12127207 */ /* 0x000fe40002000000 */
[----:B------:R-:W-:Y:S02]  /*7480*/  ISETP.NE.U32.AND P0, PT, R84, RZ, PT ;  /* 0x000000ff5400720c */ /* 0x000fe40003f05070 */
[----:B------:R-:W-:Y:S02]  /*7490*/  IADD3 R82, P3, PT, R82, UR31, RZ ;  /* 0x0000001f52527c10 */ /* 0x000fe4000ff7e0ff */
[----:B------:R-:W-:-:S02]  /*74a0*/  ISETP.NE.U32.AND P1, PT, R18, RZ, PT ;  /* 0x000000ff1200720c */ /* 0x000fc40003f25070 */
[----:B------:R-:W-:Y:S02]  /*74b0*/  IADD3.X R83, PT, PT, R83, UR32, RZ, P3, !PT ;  /* 0x0000002053537c10 */ /* 0x000fe40009ffe4ff */
[----:B------:R-:W-:Y:S02]  /*74c0*/  IADD3 R80, P3, PT, R80, UR31, RZ ;  /* 0x0000001f50507c10 */ /* 0x000fe4000ff7e0ff */
[----:B------:R-:W-:Y:S02]  /*74d0*/  PLOP3.LUT P4, PT, PT, PT, UP3, 0x80, 0x8 ;  /* 0x000000000008781c */ /* 0x000fe40003f8f038 */
[----:B------:R-:W-:Y:S01]  /*74e0*/  IADD3.X R81, PT, PT, R81, UR32, RZ, P3, !PT ;  /* 0x0000002051517c10 */ /* 0x000fe20009ffe4ff */
[----:B------:R-:W-:Y:S01]  /*74f0*/  LDGSTS.E [R19+0x1c000], desc[UR22][R82.64], P0 ;  /* 0x1c00000052137fae */ /* 0x000fe200081a1016 */
[----:B------:R-:W-:Y:S02]  /*7500*/  ISETP.GE.AND P0, PT, R207, UR19, PT ;  /* 0x00000013cf007c0c */ /* 0x000fe4000bf06270 */
[----:B------:R-:W-:Y:S01]  /*7510*/  PLOP3.LUT P3, PT, PT, PT, UP3, 0x80, 0x8 ;  /* 0x000000000008781c */ /* 0x000fe20003f6f038 */
[----:B------:R1:W-:Y:S01]  /*7520*/  LDGSTS.E [R19+0x1c008], desc[UR22][R80.64], P1 ;  /* 0x1c00800050137fae */ /* 0x0003e200089a1016 */
[----:B------:R-:W-:-:S02]  /*7530*/  ISETP.GE.AND P1, PT, R252, UR19, PT ;  /* 0x00000013fc007c0c */ /* 0x000fc4000bf26270 */
[C---:B------:R-:W-:Y:S02]  /*7540*/  LOP3.LUT R252, R3.reuse, 0x10, RZ, 0xfc, !PT ;  /* 0x0000001003fc7812 */ /* 0x040fe400078efcff */
[----:B------:R-:W-:Y:S02]  /*7550*/  SEL R18, RZ, 0x4, P1 ;  /* 0x00000004ff127807 */ /* 0x000fe40000800000 */
[----:B------:R-:W-:Y:S02]  /*7560*/  LOP3.LUT R207, R3, 0x12, RZ, 0xfc, !PT ;  /* 0x0000001203cf7812 */ /* 0x000fe400078efcff */
[----:B------:R-:W-:Y:S02]  /*7570*/  SEL R18, R18, RZ, P4 ;  /* 0x000000ff12127207 */ /* 0x000fe40002000000 */
[----:B------:R-:W-:Y:S02]  /*7580*/  PLOP3.LUT P4, PT, PT, PT, UP3, 0x80, 0x8 ;  /* 0x000000000008781c */ /* 0x000fe40003f8f038 */
[----:B-1----:R-:W-:-:S02]  /*7590*/  SEL R19, RZ, 0x4, P0 ;  /* 0x00000004ff137807 */ /* 0x002fc40000000000 */
[----:B------:R-:W-:Y:S02]  /*75a0*/  ISETP.NE.U32.AND P1, PT, R18, RZ, PT ;  /* 0x000000ff1200720c */ /* 0x000fe40003f25070 */
[----:B------:R-:W-:Y:S02]  /*75b0*/  SEL R19, R19, RZ, P3 ;  /* 0x000000ff13137207 */ /* 0x000fe40001800000 */
[----:B------:R-:W-:Y:S02]  /*75c0*/  IADD3 R18, P3, PT, R78, UR31, RZ ;  /* 0x0000001f4e127c10 */ /* 0x000fe4000ff7e0ff */
[----:B------:R-:W-:Y:S02]  /*75d0*/  ISETP.NE.U32.AND P0, PT, R19, RZ, PT ;  /* 0x000000ff1300720c */ /* 0x000fe40003f05070 */
[----:B------:R-:W-:Y:S02]  /*75e0*/  IADD3.X R19, PT, PT, R79, UR32, RZ, P3, !PT ;  /* 0x000000204f137c10 */ /* 0x000fe40009ffe4ff */
[----:B------:R-:W-:-:S04]  /*75f0*/  IADD3 R76, P3, PT, R76, UR31, RZ ;  /* 0x0000001f4c4c7c10 */ /* 0x000fc8000ff7e0ff */
[----:B------:R-:W-:-:S05]  /*7600*/  IADD3.X R77, PT, PT, R77, UR32, RZ, P3, !PT ;  /* 0x000000204d4d7c10 */ /* 0x000fca0009ffe4ff */
[----:B------:R1:W-:Y:S01]  /*7610*/  LDGSTS.E [R20+0x1c000], desc[UR22][R18.64], P0 ;  /* 0x1c00000012147fae */ /* 0x0003e200081a1016 */
[----:B------:R-:W-:Y:S02]  /*7620*/  ISETP.GE.AND P0, PT, R252, UR19, PT ;  /* 0x00000013fc007c0c */ /* 0x000fe4000bf06270 */
[C---:B------:R-:W-:Y:S01]  /*7630*/  LOP3.LUT R252, R3.reuse, 0x14, RZ, 0xfc, !PT ;  /* 0x0000001403fc7812 */ /* 0x040fe200078efcff */
[----:B------:R2:W-:Y:S01]  /*7640*/  LDGSTS.E [R20+0x1c008], desc[UR22][R76.64], P1 ;  /* 0x1c0080004c147fae */ /* 0x0005e200089a1016 */
[----:B------:R-:W-:Y:S02]  /*7650*/  PLOP3.LUT P1, PT, PT, PT, UP3, 0x80, 0x8 ;  /* 0x000000000008781c */ /* 0x000fe40003f2f038 */
[----:B------:R-:W-:Y:S02]  /*7660*/  ISETP.GE.AND P3, PT, R252, UR19, PT ;  /* 0x00000013fc007c0c */ /* 0x000fe4000bf66270 */
[----:B------:R-:W-:Y:S02]  /*7670*/  LOP3.LUT R252, R3, 0x16, RZ, 0xfc, !PT ;  /* 0x0000001603fc7812 */ /* 0x000fe400078efcff */
[----:B-1----:R-:W-:-:S02]  /*7680*/  SEL R18, RZ, 0x4, P0 ;  /* 0x00000004ff127807 */ /* 0x002fc40000000000 */
[----:B------:R-:W-:Y:S02]  /*7690*/  ISETP.GE.AND P0, PT, R207, UR19, PT ;  /* 0x00000013cf007c0c */ /* 0x000fe4000bf06270 */
[----:B------:R-:W-:Y:S02]  /*76a0*/  SEL R18, R18, RZ, P1 ;  /* 0x000000ff12127207 */ /* 0x000fe40000800000 */
[----:B------:R-:W-:Y:S02]  /*76b0*/  SEL R19, RZ, 0x4, P0 ;  /* 0x00000004ff137807 */ /* 0x000fe40000000000 */
[----:B------:R-:W-:Y:S02]  /*76c0*/  ISETP.NE.U32.AND P1, PT, R18, RZ, PT ;  /* 0x000000ff1200720c */ /* 0x000fe40003f25070 */
[----:B------:R-:W-:Y:S02]  /*76d0*/  SEL R18, RZ, 0x4, P3 ;  /* 0x00000004ff127807 */ /* 0x000fe40001800000 */
[----:B------:R-:W-:-:S02]  /*76e0*/  LOP3.LUT R207, R3, 0x18, RZ, 0xfc, !PT ;  /* 0x0000001803cf7812 */ /* 0x000fc400078efcff */
[----:B------:R-:W-:Y:S02]  /*76f0*/  SEL R19, R19, RZ, P4 ;  /* 0x000000ff13137207 */ /* 0x000fe40002000000 */
[----:B------:R-:W-:Y:S02]  /*7700*/  SEL R18, R18, RZ, P5 ;  /* 0x000000ff12127207 */ /* 0x000fe40002800000 */
[----:B------:R-:W-:Y:S02]  /*7710*/  ISETP.GE.AND P6, PT, R252, UR19, PT ;  /* 0x00000013fc007c0c */ /* 0x000fe4000bfc6270 */
[----:B------:R-:W-:Y:S01]  /*7720*/  ISETP.GE.AND P4, PT, R207, UR19, PT ;  /* 0x00000013cf007c0c */ /* 0x000fe2000bf86270 */
[----:B------:R-:W1:Y:S01]  /*7730*/  S2R R252, SR_TID.X ;  /* 0x0000000000fc7919 */ /* 0x000e620000002100 */
[----:B------:R-:W-:Y:S02]  /*7740*/  ISETP.NE.U32.AND P3, PT, R19, RZ, PT ;  /* 0x000000ff1300720c */ /* 0x000fe40003f65070 */
[----:B------:R-:W-:-:S02]  /*7750*/  ISETP.NE.U32.AND P5, PT, R18, RZ, PT ;  /* 0x000000ff1200720c */ /* 0x000fc40003fa5070 */
[----:B------:R-:W-:Y:S02]  /*7760*/  SEL R19, RZ, 0x4, P6 ;  /* 0x00000004ff137807 */ /* 0x000fe40003000000 */
[----:B------:R-:W-:Y:S02]  /*7770*/  PLOP3.LUT P6, PT, PT, PT, UP3, 0x80, 0x8 ;  /* 0x000000000008781c */ /* 0x000fe40003fcf038 */
[----:B------:R-:W-:Y:S02]  /*7780*/  SEL R18, RZ, 0x4, P4 ;  /* 0x00000004ff127807 */ /* 0x000fe40002000000 */
[----:B------:R-:W-:Y:S02]  /*7790*/  PLOP3.LUT P0, PT, PT, PT, UP3, 0x80, 0x8 ;  /* 0x000000000008781c */ /* 0x000fe40003f0f038 */
[----:B------:R-:W-:Y:S02]  /*77a0*/  SEL R18, R18, RZ, P6 ;  /* 0x000000ff12127207 */ /* 0x000fe40003000000 */
[----:B------:R-:W-:-:S02]  /*77b0*/  SEL R19, R19, RZ, P0 ;  /* 0x000000ff13137207 */ /* 0x000fc40000000000 */
[----:B------:R-:W-:Y:S02]  /*77c0*/  ISETP.NE.U32.AND P0, PT, R18, RZ, PT ;  /* 0x000000ff1200720c */ /* 0x000fe40003f05070 */
[----:B------:R-:W-:Y:S02]  /*77d0*/  IADD3 R18, P6, PT, R74, UR31, RZ ;  /* 0x0000001f4a127c10 */ /* 0x000fe4000ffde0ff */
[----:B------:R-:W-:Y:S02]  /*77e0*/  ISETP.NE.U32.AND P4, PT, R19, RZ, PT ;  /* 0x000000ff1300720c */ /* 0x000fe40003f85070 */
[----:B------:R-:W-:Y:S02]  /*77f0*/  IADD3.X R19, PT, PT, R75, UR32, RZ, P6, !PT ;  /* 0x000000204b137c10 */ /* 0x000fe4000b7fe4ff */
[----:B------:R-:W-:-:S03]  /*7800*/  IADD3 R72, P6, PT, R72, UR31, RZ ;  /* 0x0000001f48487c10 */ /* 0x000fc6000ffde0ff */
[----:B------:R3:W-:Y:S01]  /*7810*/  LDGSTS.E [R21+0x1c000], desc[UR22][R18.64], P1 ;  /* 0x1c00000012157fae */ /* 0x0007e200089a1016 */
[----:B------:R-:W-:Y:S02]  /*7820*/  IADD3.X R73, PT, PT, R73, UR32, RZ, P6, !PT ;  /* 0x0000002049497c10 */ /* 0x000fe4000b7fe4ff */
[----:B------:R-:W-:Y:S02]  /*7830*/  IADD3 R70, P6, PT, R70, UR31, RZ ;  /* 0x0000001f46467c10 */ /* 0x000fe4000ffde0ff */
[----:B-1----:R-:W-:Y:S01]  /*7840*/  LOP3.LUT R252, R252, 0x1f, RZ, 0xc0, !PT ;  /* 0x0000001ffcfc7812 */ /* 0x002fe200078ec0ff */
[----:B------:R1:W-:Y:S01]  /*7850*/  LDGSTS.E [R21+0x1c008], desc[UR22][R72.64], P3 ;  /* 0x1c00800048157fae */ /* 0x0003e200099a1016 */
[----:B------:R-:W-:Y:S02]  /*7860*/  IADD3.X R71, PT, PT, R71, UR32, RZ, P6, !PT ;  /* 0x0000002047477c10 */ /* 0x000fe4000b7fe4ff */
[----:B------:R-:W-:Y:S02]  /*7870*/  IADD3 R68, P6, PT, R68, UR31, RZ ;  /* 0x0000001f44447c10 */ /* 0x000fe4000ffde0ff */
[----:B--2---:R-:W-:Y:S01]  /*7880*/  IADD3 R20, P3, PT, R120, UR33, RZ ;  /* 0x0000002178147c10 */ /* 0x004fe2000ff7e0ff */
[----:B------:R2:W-:Y:S01]  /*7890*/  LDGSTS.E [R22+0x1c000], desc[UR22][R70.64], P5 ;  /* 0x1c00000046167fae */ /* 0x0005e2000a9a1016 */
[----:B------:R-:W-:-:S02]  /*78a0*/  IADD3.X R69, PT, PT, R69, UR32, RZ, P6, !PT ;  /* 0x0000002045457c10 */ /* 0x000fc4000b7fe4ff */
[----:B------:R-:W-:Y:S02]  /*78b0*/  IADD3 R66, P6, PT, R66, UR31, RZ ;  /* 0x0000001f42427c10 */ /* 0x000fe4000ffde0ff */
[----:B---3--:R-:W-:Y:S01]  /*78c0*/  IADD3 R18, P1, PT, R124, UR33, RZ ;  /* 0x000000217c127c10 */ /* 0x008fe2000ff3e0ff */
[----:B------:R3:W-:Y:S01]  /*78d0*/  LDGSTS.E [R22+0x1c008], desc[UR22][R68.64], P4 ;  /* 0x1c00800044167fae */ /* 0x0007e2000a1a1016 */
[----:B------:R-:W-:Y:S02]  /*78e0*/  IADD3.X R67, PT, PT, R67, UR32, RZ, P6, !PT ;  /* 0x0000002043437c10 */ /* 0x000fe4000b7fe4ff */
[----:B------:R-:W-:Y:S02]  /*78f0*/  IADD3 R64, P6, PT, R64, UR31, RZ ;  /* 0x0000001f40407c10 */ /* 0x000fe4000ffde0ff */
[----:B-1----:R-:W-:Y:S01]  /*7900*/  IADD3.X R21, PT, PT, R121, UR34, RZ, P3, !PT ;  /* 0x0000002279157c10 */ /* 0x002fe20009ffe4ff */
[----:B------:R1:W-:Y:S01]  /*7910*/  LDGSTS.E [R24+0x1c000], desc[UR22][R66.64], P0 ;  /* 0x1c00000042187fae */ /* 0x0003e200081a1016 */
[----:B------:R-:W-:-:S02]  /*7920*/  IADD3.X R65, PT, PT, R65, UR32, RZ, P6, !PT ;  /* 0x0000002041417c10 */ /* 0x000fc4000b7fe4ff */
[----:B------:R-:W-:Y:S02]  /*7930*/  IADD3 R60, P6, PT, R60, UR31, RZ ;  /* 0x0000001f3c3c7c10 */ /* 0x000fe4000ffde0ff */
[----:B------:R-:W-:Y:S02]  /*7940*/  IADD3 R72, P3, PT, R116, UR33, RZ ;  /* 0x0000002174487c10 */ /* 0x000fe4000ff7e0ff */
[----:B------:R-:W-:Y:S02]  /*7950*/  IADD3.X R61, PT, PT, R61, UR32, RZ, P6, !PT ;  /* 0x000000203d3d7c10 */ /* 0x000fe4000b7fe4ff */
[----:B------:R-:W-:Y:S02]  /*7960*/  IADD3 R56, P6, PT, R56, UR31, RZ ;  /* 0x0000001f38387c10 */ /* 0x000fe4000ffde0ff */
[----:B------:R-:W-:Y:S02]  /*7970*/  IADD3.X R73, PT, PT, R117, UR34, RZ, P3, !PT ;  /* 0x0000002275497c10 */ /* 0x000fe40009ffe4ff */
[----:B------:R-:W-:-:S02]  /*7980*/  IADD3.X R57, PT, PT, R57, UR32, RZ, P6, !PT ;  /* 0x0000002039397c10 */ /* 0x000fc4000b7fe4ff */
[----:B------:R-:W-:Y:S02]  /*7990*/  IADD3 R74, P6, PT, R204, UR33, RZ ;  /* 0x00000021cc4a7c10 */ /* 0x000fe4000ffde0ff */
[----:B--2---:R-:W-:Y:S02]  /*79a0*/  IADD3 R70, P5, PT, R100, UR33, RZ ;  /* 0x0000002164467c10 */ /* 0x004fe4000ffbe0ff */
[----:B------:R-:W-:Y:S02]  /*79b0*/  IADD3.X R75, PT, PT, R205, UR34, RZ, P6, !PT ;  /* 0x00000022cd4b7c10 */ /* 0x000fe4000b7fe4ff */
[----:B------:R-:W-:Y:S02]  /*79c0*/  IADD3 R76, P6, PT, R202, UR33, RZ ;  /* 0x00000021ca4c7c10 */ /* 0x000fe4000ffde0ff */
[----:B------:R-:W-:Y:S02]  /*79d0*/  LOP3.LUT R205, R3, 0x1c, RZ, 0xfc, !PT ;  /* 0x0000001c03cd7812 */ /* 0x000fe400078efcff */
[----:B------:R-:W-:-:S02]  /*79e0*/  IADD3.X R77, PT, PT, R203, UR34, RZ, P6, !PT ;  /* 0x00000022cb4d7c10 */ /* 0x000fc4000b7fe4ff */
[----:B------:R-:W-:Y:S02]  /*79f0*/  IADD3 R78, P6, PT, R200, UR33, RZ ;  /* 0x00000021c84e7c10 */ /* 0x000fe4000ffde0ff */
[----:B------:R-:W-:Y:S02]  /*7a00*/  IADD3.X R19, PT, PT, R125, UR34, RZ, P1, !PT ;  /* 0x000000227d137c10 */ /* 0x000fe40008ffe4ff */
[----:B------:R-:W-:Y:S02]  /*7a10*/  IADD3.X R79, PT, PT, R201, UR34, RZ, P6, !PT ;  /* 0x00000022c94f7c10 */ /* 0x000fe4000b7fe4ff */
[----:B------:R-:W-:Y:S02]  /*7a20*/  IADD3 R80, P6, PT, R198, UR33, RZ ;  /* 0x00000021c6507c10 */ /* 0x000fe4000ffde0ff */
[----:B------:R-:W-:Y:S02]  /*7a30*/  LOP3.LUT R204, R3, 0x1e, RZ, 0xfc, !PT ;  /* 0x0000001e03cc7812 */ /* 0x000fe400078efcff */
[----:B------:R-:W-:-:S02]  /*7a40*/  IADD3.X R81, PT, PT, R199, UR34, RZ, P6, !PT ;  /* 0x00000022c7517c10 */ /* 0x000fc4000b7fe4ff */
[----:B------:R-:W-:Y:S02]  /*7a50*/  IADD3 R82, P6, PT, R196, UR33, RZ ;  /* 0x00000021c4527c10 */ /* 0x000fe4000ffde0ff */
[----:B------:R-:W-:Y:S02]  /*7a60*/  ISETP.GE.AND P1, PT, R205, UR19, PT ;  /* 0x00000013cd007c0c */ /* 0x000fe4000bf26270 */
[----:B------:R-:W-:Y:S02]  /*7a70*/  IADD3.X R83, PT, PT, R197, UR34, RZ, P6, !PT ;  /* 0x00000022c5537c10 */ /* 0x000fe4000b7fe4ff */
[----:B------:R-:W-:Y:S02]  /*7a80*/  IADD3 R84, P6, PT, R194, UR33, RZ ;  /* 0x00000021c2547c10 */ /* 0x000fe4000ffde0ff */
[----:B------:R-:W-:Y:S02]  /*7a90*/  ISETP.GE.AND P4, PT, R252, UR19, PT ;  /* 0x00000013fc007c0c */ /* 0x000fe4000bf86270 */
[----:B------:R-:W-:-:S02]  /*7aa0*/  IADD3.X R85, PT, PT, R195, UR34, RZ, P6, !PT ;  /* 0x00000022c3557c10 */ /* 0x000fc4000b7fe4ff */
[----:B------:R-:W-:Y:S02]  /*7ab0*/  IADD3 R86, P6, PT, R192, UR33, RZ ;  /* 0x00000021c0567c10 */ /* 0x000fe4000ffde0ff */
[----:B------:R-:W-:Y:S02]  /*7ac0*/  IADD3.X R71, PT, PT, R101, UR34, RZ, P5, !PT ;  /* 0x0000002265477c10 */ /* 0x000fe4000affe4ff */
[----:B------:R-:W-:Y:S02]  /*7ad0*/  IADD3.X R87, PT, PT, R193, UR34, RZ, P6, !PT ;  /* 0x00000022c1577c10 */ /* 0x000fe4000b7fe4ff */
[----:B------:R-:W-:Y:S02]  /*7ae0*/  IADD3 R88, P6, PT, R190, UR33, RZ ;  /* 0x00000021be587c10 */ /* 0x000fe4000ffde0ff */
[----:B------:R-:W-:Y:S02]  /*7af0*/  ISETP.GE.AND P5, PT, R204, UR19, PT ;  /* 0x00000013cc007c0c */ /* 0x000fe4000bfa6270 */
[----:B------:R-:W-:-:S02]  /*7b00*/  IADD3.X R89, PT, PT, R191, UR34, RZ, P6, !PT ;  /* 0x00000022bf597c10 */ /* 0x000fc4000b7fe4ff */
[----:B------:R-:W-:Y:S02]  /*7b10*/  IADD3 R188, P6, PT, R188, UR33, RZ ;  /* 0x00000021bcbc7c10 */ /* 0x000fe4000ffde0ff */
[----:B------:R-:W-:Y:S02]  /*7b20*/  SEL R116, RZ, 0x4, P1 ;  /* 0x00000004ff747807 */ /* 0x000fe40000800000 */
[----:B------:R-:W-:Y:S02]  /*7b30*/  IADD3.X R189, PT, PT, R189, UR34, RZ, P6, !PT ;  /* 0x00000022bdbd7c10 */ /* 0x000fe4000b7fe4ff */
[----:B------:R-:W-:Y:S02]  /*7b40*/  IADD3 R186, P6, PT, R186, UR33, RZ ;  /* 0x00000021baba7c10 */ /* 0x000fe4000ffde0ff */
[----:B---3--:R-:W-:Y:S02]  /*7b50*/  SEL R22, RZ, 0x4, P4 ;  /* 0x00000004ff167807 */ /* 0x008fe40002000000 */
[----:B------:R-:W-:-:S02]  /*7b60*/  IADD3.X R187, PT, PT, R187, UR34, RZ, P6, !PT ;  /* 0x00000022bbbb7c10 */ /* 0x000fc4000b7fe4ff */
[----:B------:R-:W-:Y:S02]  /*7b70*/  IADD3 R184, P6, PT, R184, UR33, RZ ;  /* 0x00000021b8b87c10 */ /* 0x000fe4000ffde0ff */
[----:B------:R-:W-:Y:S02]  /*7b80*/  IADD3 R112, P1, PT, R112, UR33, RZ ;  /* 0x0000002170707c10 */ /* 0x000fe4000ff3e0ff */
[----:B------:R-:W-:Y:S02]  /*7b90*/  IADD3.X R185, PT, PT, R185, UR34, RZ, P6, !PT ;  /* 0x00000022b9b97c10 */ /* 0x000fe4000b7fe4ff */
[----:B------:R-:W-:Y:S02]  /*7ba0*/  IADD3 R182, P6, PT, R182, UR33, RZ ;  /* 0x00000021b6b67c10 */ /* 0x000fe4000ffde0ff */
[----:B------:R-:W-:Y:S02]  /*7bb0*/  IADD3 R92, P4, PT, R92, UR33, RZ ;  /* 0x000000215c5c7c10 */ /* 0x000fe4000ff9e0ff */
[----:B------:R-:W-:-:S02]  /*7bc0*/  IADD3.X R183, PT, PT, R183, UR34, RZ, P6, !PT ;  /* 0x00000022b7b77c10 */ /* 0x000fc4000b7fe4ff */
[----:B------:R-:W-:Y:S02]  /*7bd0*/  IADD3 R180, P6, PT, R180, UR33, RZ ;  /* 0x00000021b4b47c10 */ /* 0x000fe4000ffde0ff */
[----:B------:R-:W-:Y:S02]  /*7be0*/  PLOP3.LUT P3, PT, PT, PT, UP3, 0x80, 0x8 ;  /* 0x000000000008781c */ /* 0x000fe40003f6f038 */
[----:B------:R-:W-:Y:S02]  /*7bf0*/  IADD3.X R181, PT, PT, R181, UR34, RZ, P6, !PT ;  /* 0x00000022b5b57c10 */ /* 0x000fe4000b7fe4ff */
[----:B------:R-:W-:Y:S02]  /*7c00*/  IADD3 R178, P6, PT, R178, UR33, RZ ;  /* 0x00000021b2b27c10 */ /* 0x000fe4000ffde0ff */
[----:B------:R-:W-:Y:S02]  /*7c10*/  IADD3.X R113, PT, PT, R113, UR34, RZ, P1, !PT ;  /* 0x0000002271717c10 */ /* 0x000fe40008ffe4ff */
[----:B------:R-:W-:-:S02]  /*7c20*/  IADD3.X R179, PT, PT, R179, UR34, RZ, P6, !PT ;  /* 0x00000022b3b37c10 */ /* 0x000fc4000b7fe4ff */
[----:B------:R-:W-:Y:S02]  /*7c30*/  IADD3 R176, P6, PT, R176, UR33, RZ ;  /* 0x00000021b0b07c10 */ /* 0x000fe4000ffde0ff */
[----:B------:R-:W-:Y:S02]  /*7c40*/  IADD3.X R93, PT, PT, R93, UR34, RZ, P4, !PT ;  /* 0x000000225d5d7c10 */ /* 0x000fe4000a7fe4ff */
        /* <DEDUP_REMOVED lines=8> */
[----:B------:R-:W-:Y:S02]  /*7cd0*/  SEL R116, R116, RZ, P3 ;  /* 0x000000ff74747207 */ /* 0x000fe40001800000 */
[----:B------:R-:W-:-:S02]  /*7ce0*/  IADD3.X R169, PT, PT, R169, UR34, RZ, P6, !PT ;  /* 0x00000022a9a97c10 */ /* 0x000fc4000b7fe4ff */
[----:B------:R-:W-:Y:S02]  /*7cf0*/  IADD3 R166, P6, PT, R166, UR33, RZ ;  /* 0x00000021a6a67c10 */ /* 0x000fe4000ffde0ff */
[----:B------:R-:W-:Y:S02]  /*7d00*/  IADD3.X R109, PT, PT, R109, UR34, RZ, P1, !PT ;  /* 0x000000226d6d7c10 */ /* 0x000fe40008ffe4ff */
[----:B------:R-:W-:Y:S02]  /*7d10*/  IADD3.X R167, PT, PT, R167, UR34, RZ, P6, !PT ;  /* 0x00000022a7a77c10 */ /* 0x000fe4000b7fe4ff */
[----:B------:R-:W-:Y:S02]  /*7d20*/  IADD3 R164, P6, PT, R164, UR33, RZ ;  /* 0x00000021a4a47c10 */ /* 0x000fe4000ffde0ff */
[----:B------:R-:W-:Y:S02]  /*7d30*/  SEL R22, R22, RZ, P4 ;  /* 0x000000ff16167207 */ /* 0x000fe40002000000 */
[----:B------:R-:W-:-:S02]  /*7d40*/  IADD3.X R165, PT, PT, R165, UR34, RZ, P6, !PT ;  /* 0x00000022a5a57c10 */ /* 0x000fc4000b7fe4ff */
[----:B------:R-:W-:Y:S02]  /*7d50*/  IADD3 R122, P6, PT, R122, UR33, RZ ;  /* 0x000000217a7a7c10 */ /* 0x000fe4000ffde0ff */
[----:B------:R-:W-:Y:S02]  /*7d60*/  ISETP.NE.U32.AND P1, PT, R116, RZ, PT ;  /* 0x000000ff7400720c */ /* 0x000fe40003f25070 */
[----:B------:R-:W-:Y:S02]  /*7d70*/  IADD3.X R123, PT, PT, R123, UR34, RZ, P6, !PT ;  /* 0x000000227b7b7c10 */ /* 0x000fe4000b7fe4ff */
[----:B------:R-:W-:-:S04]  /*7d80*/  IADD3 R118, P6, PT, R118, UR33, RZ ;  /* 0x0000002176767c10 */ /* 0x000fc8000ffde0ff */
        /* <DEDUP_REMOVED lines=59> */
[----:B------:R-:W-:-:S04]  /*8140*/  ISETP.GE.AND P6, PT, R206, UR19, PT ;  /* 0x00000013ce007c0c */ /* 0x000fc8000bfc6270 */
[----:B------:R-:W-:Y:S02]  /*8150*/  SEL R120, RZ, 0x4, P6 ;  /* 0x00000004ff787807 */ /* 0x000fe40003000000 */
[----:B------:R-:W-:-:S04]  /*8160*/  PLOP3.LUT P6, PT, PT, PT, UP3, 0x80, 0x8 ;  /* 0x000000000008781c */ /* 0x000fc80003fcf038 */
[----:B------:R-:W-:Y:S02]  /*8170*/  SEL R117, R120, RZ, P6 ;  /* 0x000000ff78757207 */ /* 0x000fe40003000000 */
[----:B------:R-:W-:Y:S02]  /*8180*/  IADD3 R104, P6, PT, R104, UR33, RZ ;  /* 0x0000002168687c10 */ /* 0x000fe4000ffde0ff */
[----:B------:R-:W-:Y:S02]  /*8190*/  ISETP.NE.U32.AND P3, PT, R117, RZ, PT ;  /* 0x000000ff7500720c */ /* 0x000fe40003f65070 */
[----:B------:R-:W-:Y:S02]  /*81a0*/  IADD3.X R105, PT, PT, R105, UR34, RZ, P6, !PT ;  /* 0x0000002269697c10 */ /* 0x000fe4000b7fe4ff */
[----:B------:R-:W-:Y:S02]  /*81b0*/  IADD3 R68, P6, PT, R96, UR33, RZ ;  /* 0x0000002160447c10 */ /* 0x000fe4000ffde0ff */
[----:B------:R-:W-:-:S02]  /*81c0*/  SEL R96, RZ, 0x4, P5 ;  /* 0x00000004ff607807 */ /* 0x000fc40002800000 */
[----:B------:R-:W-:Y:S02]  /*81d0*/  IADD3.X R69, PT, PT, R97, UR34, RZ, P6, !PT ;  /* 0x0000002261457c10 */ /* 0x000fe4000b7fe4ff */
[----:B------:R-:W-:Y:S02]  /*81e0*/  IADD3 R62, P6, PT, R62, UR33, RZ ;  /* 0x000000213e3e7c10 */ /* 0x000fe4000ffde0ff */
[----:B------:R-:W-:Y:S01]  /*81f0*/  PLOP3.LUT P5, PT, PT, PT, UP3, 0x80, 0x8 ;  /* 0x000000000008781c */ /* 0x000fe20003faf038 */
[----:B------:R1:W-:Y:S01]  /*8200*/  LDGSTS.E [R24+0x1c008], desc[UR22][R64.64], P3 ;  /* 0x1c00800040187fae */ /* 0x0003e200099a1016 */
[----:B------:R-:W-:Y:S01]  /*8210*/  IADD3.X R63, PT, PT, R63, UR34, RZ, P6, !PT ;  /* 0x000000223f3f7c10 */ /* 0x000fe2000b7fe4ff */
[----:B------:R-:W-:Y:S01]  /*8220*/  UISETP.GE.AND UP3, UPT, UR8, 0x40, UPT ;  /* 0x000000400800788c */ /* 0x000fe2000bf66270 */
[----:B------:R-:W-:Y:S01]  /*8230*/  SEL R96, R96, RZ, P5 ;  /* 0x000000ff60607207 */ /* 0x000fe20002800000 */
[----:B------:R1:W-:Y:S01]  /*8240*/  LDGSTS.E [R25+0x1c000], desc[UR22][R60.64], P1 ;  /* 0x1c0000003c197fae */ /* 0x0003e200089a1016 */
[----:B------:R-:W-:-:S02]  /*8250*/  IADD3 R50, P6, PT, R50, UR33, RZ ;  /* 0x0000002132327c10 */ /* 0x000fc4000ffde0ff */
[----:B------:R-:W-:Y:S02]  /*8260*/  ISETP.NE.U32.AND P4, PT, R96, RZ, PT ;  /* 0x000000ff6000720c */ /* 0x000fe40003f85070 */
[----:B------:R-:W-:Y:S02]  /*8270*/  IADD3.X R51, PT, PT, R51, UR34, RZ, P6, !PT ;  /* 0x0000002233337c10 */ /* 0x000fe4000b7fe4ff */
[----:B------:R-:W-:Y:S02]  /*8280*/  ISETP.NE.U32.AND P6, PT, R22, RZ, PT ;  /* 0x000000ff1600720c */ /* 0x000fe40003fc5070 */
[----:B------:R-:W-:-:S04]  /*8290*/  IADD3 R54, P5, PT, R54, UR33, RZ ;  /* 0x0000002136367c10 */ /* 0x000fc8000ffbe0ff */
[----:B------:R-:W-:Y:S02]  /*82a0*/  IADD3.X R55, PT, PT, R55, UR34, RZ, P5, !PT ;  /* 0x0000002237377c10 */ /* 0x000fe4000affe4ff */
[----:B------:R-:W-:Y:S01]  /*82b0*/  IADD3 R46, P5, PT, R46, UR33, RZ ;  /* 0x000000212e2e7c10 */ /* 0x000fe2000ffbe0ff */
[----:B------:R1:W-:Y:S03]  /*82c0*/  LDGSTS.E [R25+0x1c008], desc[UR22][R56.64], P4 ;  /* 0x1c00800038197fae */ /* 0x0003e6000a1a1016 */
[----:B------:R-:W-:Y:S01]  /*82d0*/  IADD3.X R47, PT, PT, R47, UR34, RZ, P5, !PT ;  /* 0x000000222f2f7c10 */ /* 0x000fe2000affe4ff */
[----:B------:R-:W0:Y:S04]  /*82e0*/  LDGDEPBAR ;  /* 0x00000000000079af */ /* 0x000e280000000000 */
        /* <DEDUP_REMOVED lines=65> */
[----:B------:R-:W-:Y:S05]  /*8700*/  BRA.U !UP3, `(.L_x_7) ;  /* 0x000000310b547547 */ /* 0x000fea000b800000 */
[----:B------:R-:W2:Y:S01]  /*8710*/  LDL.LU R252, [R1+0x4] ;  /* 0x0000040001fc7983 */ /* 0x000ea20000300800 */
[----:B-1----:R-:W-:Y:S01]  /*8720*/  SHF.R.S32.HI R90, RZ, 0x1f, R17 ;  /* 0x0000001fff5a7819 */ /* 0x002fe20000011411 */
[----:B------:R-:W1:Y:S01]  /*8730*/  LDCU.128 UR4, c[0x0][0x380] ;  /* 0x00007000ff0477ac */ /* 0x000e620008000c00 */
[----:B------:R-:W-:Y:S01]  /*8740*/  IADD3 R171, P1, PT, R17, R216, RZ ;  /* 0x000000d811ab7210 */ /* 0x000fe20007f3e0ff */
[----:B------:R-:W-:Y:S01]  /*8750*/  IMAD R129, R205, UR20, RZ ;  /* 0x00000014cd817c24 */ /* 0x000fe2000f8e02ff */
[C---:B------:R-:W-:Y:S01]  /*8760*/  IADD3 R169, P3, PT, R17.reuse, R38, RZ ;  /* 0x0000002611a97210 */ /* 0x040fe20007f7e0ff */
[----:B------:R-:W-:Y:S01]  /*8770*/  IMAD R175, R206, UR20, RZ ;  /* 0x00000014ceaf7c24 */ /* 0x000fe2000f8e02ff */
[----:B------:R-:W-:Y:S01]  /*8780*/  IADD3 R167, P4, PT, R17, R215, RZ ;  /* 0x000000d711a77210 */ /* 0x000fe20007f9e0ff */
[----:B------:R-:W-:Y:S01]  /*8790*/  IMAD R177, R207, UR20, RZ ;  /* 0x00000014cfb17c24 */ /* 0x000fe2000f8e02ff */
[----:B------:R-:W-:Y:S01]  /*87a0*/  IADD3 R165, P5, PT, R17, R37, RZ ;  /* 0x0000002511a57210 */ /* 0x000fe20007fbe0ff */
[----:B------:R-:W-:Y:S01]  /*87b0*/  UIMAD UR17, UR17, 0xc, URZ ;  /* 0x0000000c111178a4 */ /* 0x000fe2000f8e02ff */
[-C--:B------:R-:W-:Y:S01]  /*87c0*/  LEA.HI.X.SX32 R216, R216, R90.reuse, 0x1, P1 ;  /* 0x0000005ad8d87211 */ /* 0x080fe200008f0eff */
[----:B------:R-:W-:Y:S01]  /*87d0*/  UIMAD UR26, UR16, 0xc, URZ ;  /* 0x0000000c101a78a4 */ /* 0x000fe2000f8e02ff */
[-C--:B------:R-:W-:Y:S01]  /*87e0*/  LEA.HI.X.SX32 R170, R38, R90.reuse, 0x1, P3 ;  /* 0x0000005a26aa7211 */ /* 0x080fe200018f0eff */
[----:B------:R-:W-:Y:S01]  /*87f0*/  IMAD.MOV.U32 R122, RZ, RZ, RZ ;  /* 0x000000ffff7a7224 */ /* 0x000fe200078e00ff */
[----:B------:R-:W-:Y:S01]  /*8800*/  LEA.HI.X.SX32 R168, R215, R90, 0x1, P4 ;  /* 0x0000005ad7a87211 */ /* 0x000fe200020f0eff */
[----:B------:R-:W-:Y:S01]  /*8810*/  UIADD3 UR13, UPT, UPT, UR13, -0x60, URZ ;  /* 0xffffffa00d0d7890 */ /* 0x000fe2000fffe0ff */
[C---:B------:R-:W-:Y:S01]  /*8820*/  IADD3 R163, P6, PT, R17.reuse, R214, RZ ;  /* 0x000000d611a37210 */ /* 0x040fe20007fde0ff */
[----:B------:R-:W-:Y:S01]  /*8830*/  UMOV UR21, UR12 ;  /* 0x0000000c00157c82 */ /* 0x000fe20008000000 */
[C---:B------:R-:W-:Y:S01]  /*8840*/  IADD3 R161, P0, PT, R17.reuse, R36, RZ ;  /* 0x0000002411a17210 */ /* 0x040fe20007f1e0ff */
[----:B-1----:R-:W-:Y:S01]  /*8850*/  UIMAD.WIDE.U32 UR14, UR9, 0xc, UR6 ;  /* 0x0000000c090e78a5 */ /* 0x002fe2000f8e0006 */
[C---:B------:R-:W-:Y:S01]  /*8860*/  IADD3 R159, P1, PT, R17.reuse, R213, RZ ;  /* 0x000000d5119f7210 */ /* 0x040fe20007f3e0ff */
[----:B------:R-:W-:Y:S01]  /*8870*/  USHF.R.S32.HI UR6, URZ, 0x1f, UR8 ;  /* 0x0000001fff067899 */ /* 0x000fe20008011408 */
[C---:B------:R-:W-:Y:S01]  /*8880*/  IADD3 R157, P3, PT, R17.reuse, R35, RZ ;  /* 0x00000023119d7210 */ /* 0x040fe20007f7e0ff */
[----:B------:R-:W-:Y:S01]  /*8890*/  UIMAD.WIDE.U32 UR18, UR18, 0xc, UR4 ;  /* 0x0000000c121278a5 */ /* 0x000fe2000f8e0004 */
[----:B------:R-:W-:Y:S01]  /*88a0*/  IADD3 R155, P4, PT, R17, R172, RZ ;  /* 0x000000ac119b7210 */ /* 0x000fe20007f9e0ff */
[----:B------:R-:W-:Y:S01]  /*88b0*/  ULEA.HI UR6, UR6, UR8, URZ, 0x5 ;  /* 0x0000000806067291 */ /* 0x000fe2000f8f28ff */
[----:B------:R-:W-:Y:S01]  /*88c0*/  LEA.HI.X.SX32 R166, R37, R90, 0x1, P5 ;  /* 0x0000005a25a67211 */ /* 0x000fe200028f0eff */
[----:B------:R-:W-:Y:S01]  /*88d0*/  UIADD3 UR28, UPT, UPT, UR15, UR17, URZ ;  /* 0x000000110f1c7290 */ /* 0x000fe2000fffe0ff */
[----:B------:R-:W-:Y:S01]  /*88e0*/  IADD3 R153, P5, PT, R17, R34, RZ ;  /* 0x0000002211997210 */ /* 0x000fe20007fbe0ff */
[----:B------:R-:W-:Y:S01]  /*88f0*/  USHF.R.S32.HI UR6, URZ, 0x5, UR6 ;  /* 0x00000005ff067899 */ /* 0x000fe20008011406 */
[-C--:B------:R-:W-:Y:S01]  /*8900*/  LEA.HI.X.SX32 R164, R214, R90.reuse, 0x1, P6 ;  /* 0x0000005ad6a47211 */ /* 0x080fe200030f0eff */
[----:B------:R-:W-:Y:S01]  /*8910*/  UMOV UR16, 0x1 ;  /* 0x0000000100107882 */ /* 0x000fe20000000000 */
[-C--:B------:R-:W-:Y:S01]  /*8920*/  LEA.HI.X.SX32 R162, R36, R90.reuse, 0x1, P0 ;  /* 0x0000005a24a27211 */ /* 0x080fe200000f0eff */
[----:B------:R-:W-:Y:S01]  /*8930*/  UISETP.LT.AND UP3, UPT, UR6, 0x2, UPT ;  /* 0x000000020600788c */ /* 0x000fe2000bf61270 */
[-C--:B------:R-:W-:Y:S01]  /*8940*/  LEA.HI.X.SX32 R160, R213, R90.reuse, 0x1, P1 ;  /* 0x0000005ad5a07211 */ /* 0x080fe200008f0eff */
[----:B------:R-:W-:Y:S01]  /*8950*/  UMOV UR24, 0x2 ;  /* 0x0000000200187882 */ /* 0x000fe20000000000 */
[-C--:B------:R-:W-:Y:S01]  /*8960*/  LEA.HI.X.SX32 R158, R35, R90.reuse, 0x1, P3 ;  /* 0x0000005a239e7211 */ /* 0x080fe200018f0eff */
[----:B------:R-:W-:Y:S01]  /*8970*/  USEL UR8, UR6, 0x2, !UP3 ;  /* 0x0000000206087887 */ /* 0x000fe2000d800000 */
[----:B------:R-:W-:Y:S01]  /*8980*/  LEA.HI.X.SX32 R156, R172, R90, 0x1, P4 ;  /* 0x0000005aac9c7211 */ /* 0x000fe200020f0eff */
[----:B------:R-:W-:Y:S01]  /*8990*/  UMOV UR5, URZ ;  /* 0x000000ff00057c82 */ /* 0x000fe20008000000 */
[C---:B------:R-:W-:Y:S01]  /*89a0*/  IADD3 R151, P6, PT, R17.reuse, R45, RZ ;  /* 0x0000002d11977210 */ /* 0x040fe20007fde0ff */
[----:B------:R-:W-:Y:S01]  /*89b0*/  UMOV UR7, URZ ;  /* 0x000000ff00077c82 */ /* 0x000fe20008000000 */
[C---:B------:R-:W-:Y:S01]  /*89c0*/  IADD3 R149, P0, PT, R17.reuse, R33, RZ ;  /* 0x0000002111957210 */ /* 0x040fe20007f1e0ff */
[----:B------:R-:W-:Y:S01]  /*89d0*/  UMOV UR4, URZ ;  /* 0x000000ff00047c82 */ /* 0x000fe20008000000 */
[C---:B------:R-:W-:Y:S01]  /*89e0*/  IADD3 R147, P1, PT, R17.reuse, R44, RZ ;  /* 0x0000002c11937210 */ /* 0x040fe20007f3e0ff */
[----:B------:R-:W-:Y:S01]  /*89f0*/  UIADD3 UR26, UPT, UPT, UR19, UR26, URZ ;  /* 0x0000001a131a7290 */ /* 0x000fe2000fffe0ff */
[C---:B------:R-:W-:Y:S01]  /*8a00*/  IADD3 R145, P3, PT, R17.reuse, R32, RZ ;  /* 0x0000002011917210 */ /* 0x040fe20007f7e0ff */
[----:B------:R-:W-:Y:S01]  /*8a10*/  UIADD3 UR17, UPT, UPT, UR6, -0x3, URZ ;  /* 0xfffffffd06117890 */ /* 0x000fe2000fffe0ff */
[C---:B------:R-:W-:Y:S01]  /*8a20*/  IADD3 R143, P4, PT, R17.reuse, R43, RZ ;  /* 0x0000002b118f7210 */ /* 0x040fe20007f9e0ff */
[----:B------:R-:W-:Y:S01]  /*8a30*/  UMOV UR27, UR14 ;  /* 0x0000000e001b7c82 */ /* 0x000fe20008000000 */
[----:B------:R-:W-:Y:S01]  /*8a40*/  LEA.HI.X.SX32 R154, R34, R90, 0x1, P5 ;  /* 0x0000005a229a7211 */ /* 0x000fe200028f0eff */
[----:B------:R-:W-:Y:S01]  /*8a50*/  UMOV UR25, UR18 ;  /* 0x0000001200197c82 */ /* 0x000fe20008000000 */
[----:B------:R-:W-:-:S02]  /*8a60*/  IADD3 R141, P5, PT, R17, R31, RZ ;  /* 0x0000001f118d7210 */ /* 0x000fc40007fbe0ff */
[-C--:B------:R-:W-:Y:S02]  /*8a70*/  LEA.HI.X.SX32 R152, R45, R90.reuse, 0x1, P6 ;  /* 0x0000005a2d987211 */ /* 0x080fe400030f0eff */
[-C--:B------:R-:W-:Y:S02]  /*8a80*/  LEA.HI.X.SX32 R150, R33, R90.reuse, 0x1, P0 ;  /* 0x0000005a21967211 */ /* 0x080fe400000f0eff */
[-C--:B------:R-:W-:Y:S02]  /*8a90*/  LEA.HI.X.SX32 R148, R44, R90.reuse, 0x1, P1 ;  /* 0x0000005a2c947211 */ /* 0x080fe400008f0eff */
[-C--:B------:R-:W-:Y:S02]  /*8aa0*/  LEA.HI.X.SX32 R146, R32, R90.reuse, 0x1, P3 ;  /* 0x0000005a20927211 */ /* 0x080fe400018f0eff */
[----:B------:R-:W-:Y:S02]  /*8ab0*/  LEA.HI.X.SX32 R144, R43, R90, 0x1, P4 ;  /* 0x0000005a2b907211 */ /* 0x000fe400020f0eff */
[----:B------:R-:W-:-:S02]  /*8ac0*/  IADD3 R139, P6, PT, R17, R42, RZ ;  /* 0x0000002a118b7210 */ /* 0x000fc40007fde0ff */
[C---:B------:R-:W-:Y:S02]  /*8ad0*/  IADD3 R137, P0, PT, R17.reuse, R30, RZ ;  /* 0x0000001e11897210 */ /* 0x040fe40007f1e0ff */
[C---:B------:R-:W-:Y:S02]  /*8ae0*/  IADD3 R135, P1, PT, R17.reuse, R41, RZ ;  /* 0x0000002911877210 */ /* 0x040fe40007f3e0ff */
[C---:B------:R-:W-:Y:S02]  /*8af0*/  IADD3 R133, P3, PT, R17.reuse, R29, RZ ;  /* 0x0000001d11857210 */ /* 0x040fe40007f7e0ff */
[----:B------:R-:W-:Y:S02]  /*8b00*/  IADD3 R131, P4, PT, R17, R40, RZ ;  /* 0x0000002811837210 */ /* 0x000fe40007f9e0ff */
[----:B------:R-:W-:Y:S02]  /*8b10*/  LEA.HI.X.SX32 R142, R31, R90, 0x1, P5 ;  /* 0x0000005a1f8e7211 */ /* 0x000fe400028f0eff */
        /* <DEDUP_REMOVED lines=10> */
[C---:B------:R-:W-:Y:S02]  /*8bc0*/  IADD3 R18, P4, PT, R17.reuse, R210, RZ ;  /* 0x000000d211127210 */ /* 0x040fe40007f9e0ff */
        /* <DEDUP_REMOVED lines=72> */
[-C--:B------:R-:W-:Y:S02]  /*9050*/  LEA.HI.X.SX32 R78, R245, R90.reuse, 0x1, P5 ;  /* 0x0000005af54e7211 */ /* 0x080fe400028f0eff */
[----:B------:R-:W-:Y:S01]  /*9060*/  IADD3 R91, P5, PT, R17, R251, RZ ;  /* 0x000000fb115b7210 */ /* 0x000fe20007fbe0ff */
[----:B------:R-:W-:Y:S01]  /*9070*/  IMAD R17, R204, UR20, RZ ;  /* 0x00000014cc117c24 */ /* 0x000fe2000f8e02ff */
[-C--:B------:R-:W-:Y:S01]  /*9080*/  LEA.HI.X.SX32 R80, R246, R90.reuse, 0x1, P6 ;  /* 0x0000005af6507211 */ /* 0x080fe200030f0eff */
[----:B------:R-:W-:Y:S01]  /*9090*/  UIADD3 UR20, UPT, UPT, UR8, -0x1, URZ ;  /* 0xffffffff08147890 */ /* 0x000fe2000fffe0ff */
[----:B------:R-:W-:-:S02]  /*90a0*/  LEA.HI.X.SX32 R82, R247, R90, 0x1, P0 ;  /* 0x0000005af7527211 */ /* 0x000fc400000f0eff */
[-C--:B------:R-:W-:Y:S02]  /*90b0*/  LEA.HI.X.SX32 R84, R248, R90.reuse, 0x1, P1 ;  /* 0x0000005af8547211 */ /* 0x080fe400008f0eff */
[-C--:B------:R-:W-:Y:S02]  /*90c0*/  LEA.HI.X.SX32 R86, R249, R90.reuse, 0x1, P3 ;  /* 0x0000005af9567211 */ /* 0x080fe400018f0eff */
[-C--:B------:R-:W-:Y:S02]  /*90d0*/  LEA.HI.X.SX32 R88, R250, R90.reuse, 0x1, P4 ;  /* 0x0000005afa587211 */ /* 0x080fe400020f0eff */
[----:B------:R-:W-:Y:S02]  /*90e0*/  LEA.HI.X.SX32 R90, R251, R90, 0x1, P5 ;  /* 0x0000005afb5a7211 */ /* 0x000fe400028f0eff */
[----:B------:R-:W-:Y:S02]  /*90f0*/  SHF.R.S32.HI R130, RZ, 0x1f, R16 ;  /* 0x0000001fff827819 */ /* 0x000fe40000011410 */
[----:B------:R-:W-:-:S02]  /*9100*/  IADD3 R93, P3, PT, R16, R5, RZ ;  /* 0x00000005105d7210 */ /* 0x000fc40007f7e0ff */
[C---:B------:R-:W-:Y:S02]  /*9110*/  IADD3 R95, P4, PT, R16.reuse, R6, RZ ;  /* 0x00000006105f7210 */ /* 0x040fe40007f9e0ff */
[C---:B------:R-:W-:Y:S02]  /*9120*/  IADD3 R97, P5, PT, R16.reuse, R7, RZ ;  /* 0x0000000710617210 */ /* 0x040fe40007fbe0ff */
[----:B------:R-:W-:Y:S02]  /*9130*/  IADD3 R99, P6, PT, R16, R8, RZ ;  /* 0x0000000810637210 */ /* 0x000fe40007fde0ff */
[-C--:B------:R-:W-:Y:S02]  /*9140*/  LEA.HI.X.SX32 R92, R5, R130.reuse, 0x1, P3 ;  /* 0x00000082055c7211 */ /* 0x080fe400018f0eff */
[-C--:B------:R-:W-:Y:S02]  /*9150*/  LEA.HI.X.SX32 R94, R6, R130.reuse, 0x1, P4 ;  /* 0x00000082065e7211 */ /* 0x080fe400020f0eff */
[----:B------:R-:W-:Y:S01]  /*9160*/  LEA.HI.X.SX32 R96, R7, R130, 0x1, P5 ;  /* 0x0000008207607211 */ /* 0x000fe200028f0eff */
[----:B------:R-:W-:Y:S01]  /*9170*/  IMAD.SHL.U32 R7, R124, 0x4, RZ ;  /* 0x000000047c077824 */ /* 0x000fe200078e00ff */
[----:B------:R-:W-:-:S02]  /*9180*/  IADD3 R101, P0, PT, R16, R9, RZ ;  /* 0x0000000910657210 */ /* 0x000fc40007f1e0ff */
[C---:B------:R-:W-:Y:S02]  /*9190*/  IADD3 R103, P1, PT, R16.reuse, R10, RZ ;  /* 0x0000000a10677210 */ /* 0x040fe40007f3e0ff */
[C---:B------:R-:W-:Y:S02]  /*91a0*/  IADD3 R105, P3, PT, R16.reuse, R11, RZ ;  /* 0x0000000b10697210 */ /* 0x040fe40007f7e0ff */
[C---:B------:R-:W-:Y:S02]  /*91b0*/  IADD3 R107, P4, PT, R16.reuse, R12, RZ ;  /* 0x0000000c106b7210 */ /* 0x040fe40007f9e0ff */
[----:B------:R-:W-:Y:S02]  /*91c0*/  IADD3 R109, P5, PT, R16, R13, RZ ;  /* 0x0000000d106d7210 */ /* 0x000fe40007fbe0ff */
[----:B------:R-:W-:Y:S02]  /*91d0*/  LEA.HI.X.SX32 R98, R8, R130, 0x1, P6 ;  /* 0x0000008208627211 */ /* 0x000fe400030f0eff */
[----:B------:R-:W-:-:S02]  /*91e0*/  IADD3 R111, P6, PT, R16, R14, RZ ;  /* 0x0000000e106f7210 */ /* 0x000fc40007fde0ff */
[-C--:B------:R-:W-:Y:S01]  /*91f0*/  LEA.HI.X.SX32 R100, R9, R130.reuse, 0x1, P0 ;  /* 0x0000008209647211 */ /* 0x080fe200000f0eff */
[----:B------:R-:W-:Y:S01]  /*9200*/  IMAD.SHL.U32 R9, R123, 0x4, RZ ;  /* 0x000000047b097824 */ /* 0x000fe200078e00ff */
[-C--:B------:R-:W-:Y:S02]  /*9210*/  LEA.HI.X.SX32 R102, R10, R130.reuse, 0x1, P1 ;  /* 0x000000820a667211 */ /* 0x080fe400008f0eff */
[-C--:B------:R-:W-:Y:S01]  /*9220*/  LEA.HI.X.SX32 R104, R11, R130.reuse, 0x1, P3 ;  /* 0x000000820b687211 */ /* 0x080fe200018f0eff */
[----:B------:R-:W-:Y:S01]  /*9230*/  IMAD.SHL.U32 R11, R24, 0x4, RZ ;  /* 0x00000004180b7824 */ /* 0x000fe200078e00ff */
[-C--:B------:R-:W-:Y:S02]  /*9240*/  LEA.HI.X.SX32 R106, R12, R130.reuse, 0x1, P4 ;  /* 0x000000820c6a7211 */ /* 0x080fe400020f0eff */
[----:B------:R-:W-:Y:S01]  /*9250*/  LEA.HI.X.SX32 R108, R13, R130, 0x1, P5 ;  /* 0x000000820d6c7211 */ /* 0x000fe200028f0eff */
[----:B------:R-:W-:Y:S01]  /*9260*/  IMAD.SHL.U32 R13, R22, 0x4, RZ ;  /* 0x00000004160d7824 */ /* 0x000fe200078e00ff */
[----:B------:R-:W-:-:S02]  /*9270*/  IADD3 R113, P0, PT, R16, R15, RZ ;  /* 0x0000000f10717210 */ /* 0x000fc40007f1e0ff */
[----:B--2---:R-:W-:Y:S02]  /*9280*/  IADD3 R115, P1, PT, R16, R252, RZ ;  /* 0x000000fc10737210 */ /* 0x004fe40007f3e0ff */
[----:B------:R-:W-:Y:S02]  /*9290*/  LEA.HI.X.SX32 R110, R14, R130, 0x1, P6 ;  /* 0x000000820e6e7211 */ /* 0x000fe400030f0eff */
[C---:B------:R-:W-:Y:S02]  /*92a0*/  IADD3 R117, P3, PT, R16.reuse, R17, RZ ;  /* 0x0000001110757210 */ /* 0x040fe40007f7e0ff */
[C---:B------:R-:W-:Y:S02]  /*92b0*/  IADD3 R119, P4, PT, R16.reuse, R129, RZ ;  /* 0x0000008110777210 */ /* 0x040fe40007f9e0ff */
[C---:B------:R-:W-:Y:S02]  /*92c0*/  IADD3 R121, P5, PT, R16.reuse, R175, RZ ;  /* 0x000000af10797210 */ /* 0x040fe40007fbe0ff */
[----:B------:R-:W-:-:S02]  /*92d0*/  IADD3 R5, P6, PT, R16, R177, RZ ;  /* 0x000000b110057210 */ /* 0x000fc40007fde0ff */
[-C--:B------:R-:W-:Y:S01]  /*92e0*/  LEA.HI.X.SX32 R112, R15, R130.reuse, 0x1, P0 ;  /* 0x000000820f707211 */ /* 0x080fe200000f0eff */
[----:B------:R-:W-:Y:S01]  /*92f0*/  IMAD.SHL.U32 R15, R20, 0x4, RZ ;  /* 0x00000004140f7824 */ /* 0x000fe200078e00ff */
[-C--:B------:R-:W-:Y:S02]  /*9300*/  LEA.HI.X.SX32 R114, R252, R130.reuse, 0x1, P1 ;  /* 0x00000082fc727211 */ /* 0x080fe400008f0eff */
[-C--:B------:R-:W-:Y:S01]  /*9310*/  LEA.HI.X.SX32 R116, R17, R130.reuse, 0x1, P3 ;  /* 0x0000008211747211 */ /* 0x080fe200018f0eff */
[----:B------:R-:W-:Y:S01]  /*9320*/  IMAD.SHL.U32 R17, R18, 0x4, RZ ;  /* 0x0000000412117824 */ /* 0x000fe200078e00ff */
[-C--:B------:R-:W-:Y:S02]  /*9330*/  LEA.HI.X.SX32 R118, R129, R130.reuse, 0x1, P4 ;  /* 0x0000008281767211 */ /* 0x080fe400020f0eff */
[-C--:B------:R-:W-:Y:S02]  /*9340*/  LEA.HI.X.SX32 R120, R175, R130.reuse, 0x1, P5 ;  /* 0x00000082af787211 */ /* 0x080fe400028f0eff */
[----:B------:R-:W-:-:S02]  /*9350*/  LEA.HI.X.SX32 R130, R177, R130, 0x1, P6 ;  /* 0x00000082b1827211 */ /* 0x000fc400030f0eff */
[----:B------:R-:W-:Y:S02]  /*9360*/  SHF.L.U64.HI R10, R24, 0x2, R125 ;  /* 0x00000002180a7819 */ /* 0x000fe4000001027d */
[----:B------:R-:W-:Y:S02]  /*9370*/  SHF.L.U64.HI R12, R22, 0x2, R208 ;  /* 0x00000002160c7819 */ /* 0x000fe400000102d0 */
[----:B------:R-:W-:Y:S02]  /*9380*/  SHF.L.U64.HI R14, R20, 0x2, R209 ;  /* 0x00000002140e7819 */ /* 0x000fe400000102d1 */
[----:B------:R-:W-:Y:S02]  /*9390*/  SHF.L.U64.HI R16, R18, 0x2, R210 ;  /* 0x0000000212107819 */ /* 0x000fe400000102d2 */
[C---:B------:R-:W-:Y:S01]  /*93a0*/  SHF.L.U64.HI R172, R171.reuse, 0x2, R216 ;  /* 0x00000002abac7819 */ /* 0x040fe200000102d8 */
[----:B------:R-:W-:Y:S01]  /*93b0*/  IMAD.SHL.U32 R171, R171, 0x4, RZ ;  /* 0x00000004abab7824 */ /* 0x000fe200078e00ff */
        /* <DEDUP_REMOVED lines=146> */
[----:B------:R-:W-:-:S02]  /*9ce0*/  SHF.L.U64.HI R6, R124, 0x2, R127 ;  /* 0x000000027c067819 */ /* 0x000fc4000001027f */
[----:B------:R-:W-:-:S07]  /*9cf0*/  SHF.L.U64.HI R8, R123, 0x2, R126 ;  /* 0x000000027b087819 */ /* 0x000fce000001027e */
.L_x_10:
[----:B------:R-:W-:-:S04]  /*9d00*/  DEPBAR.LE SB0, 0x2 ;  /* 0x000080800000791a */ /* 0x000fc80000000000 */
[----:B------:R-:W-:Y:S01]  /*9d10*/  UIADD3 UR5, UPT, UPT, UR5, 0x1, URZ ;  /* 0x0000000105057890 */ /* 0x000fe2000fffe0ff */
[----:B------:R-:W-:Y:S01]  /*9d20*/  IMAD.U32 R122, R122, -0x80000000, RZ ;  /* 0x800000007a7a7824 */ /* 0x000fe200078e00ff */
[----:B------:R-:W-:Y:S02]  /*9d30*/  ULEA UR12, UR16, UR10, 0x3 ;  /* 0x0000000a100c7291 */ /* 0x000fe4000f8e18ff */
[----:B------:R-:W-:Y:S02]  /*9d40*/  UISETP.GT.AND UP3, UPT, UR5, 0x2, UPT ;  /* 0x000000020500788c */ /* 0x000fe4000bf64270 */
[----:B------:R-:W-:Y:S02]  /*9d50*/  UIADD3 UR12, UPT, UPT, UR12, 0x1e000, URZ ;  /* 0x0001e0000c0c7890 */ /* 0x000fe4000fffe0ff */
[----:B------:R-:W-:Y:S01]  /*9d60*/  USEL UR5, UR5, URZ, !UP3 ;  /* 0x000000ff05057287 */ /* 0x000fe2000d800000 */
[----:B------:R-:W-:Y:S06]  /*9d70*/  BAR.SYNC.DEFER_BLOCKING 0x0 ;  /* 0x0000000000007b1d */ /* 0x000fec0000010000 */
[----:B--2---:R-:W-:Y:S05]  /*9d80*/  BRA.U UP1, `(.L_x_8) ;  /* 0x0000000101a07547 */ /* 0x004fea000b800000 */
[----:B------:R-:W-:Y:S02]  /*9d90*/  ULEA UR8, UR5, UR10, 0xd ;  /* 0x0000000a05087291 */ /* 0x000fe4000f8e68ff */
[----:B------:R-:W-:Y:S02]  /*9da0*/  ULEA UR6, UR5, UR10, 0xf ;  /* 0x0000000a05067291 */ /* 0x000fe4000f8e78ff */
[----:B------:R-:W-:Y:S02]  /*9db0*/  UIADD3 UR8, UPT, UPT, UR8, 0x18000, URZ ;  /* 0x0001800008087890 */ /* 0x000fe4000fffe0ff */
[----:B------:R-:W-:Y:S02]  /*9dc0*/  USHF.R.U32.HI UR6, URZ, 0x4, UR6 ;  /* 0x00000004ff067899 */ /* 0x000fe40008011606 */
[----:B------:R-:W-:Y:S02]  /*9dd0*/  USHF.R.U32.HI UR8, URZ, 0x4, UR8 ;  /* 0x00000004ff087899 */ /* 0x000fe40008011608 */
[----:B------:R-:W-:-:S02]  /*9de0*/  USGXT.U32 UR14, UR6, 0xe ;  /* 0x0000000e060e789a */ /* 0x000fc40008000000 */
[----:B------:R-:W-:Y:S02]  /*9df0*/  USGXT.U32 UR18, UR8, 0xe ;  /* 0x0000000e0812789a */ /* 0x000fe40008000000 */
[----:B------:R-:W-:Y:S01]  /*9e00*/  UIADD3 UR40, UP4, UPT, UR14, 0x2, URZ ;  /* 0x000000020e287890 */ /* 0x000fe2000ff9e0ff */
[----:B------:R-:W-:Y:S01]  /*9e10*/  UMOV UR8, URZ ;  /* 0x000000ff00087c82 */ /* 0x000fe20008000000 */
[----:B------:R-:W-:Y:S01]  /*9e20*/  UIADD3 UR38, UP3, UPT, UR18, 0x2, URZ ;  /* 0x0000000212267890 */ /* 0x000fe2000ff7e0ff */
[----:B------:R-:W-:Y:S01]  /*9e30*/  UMOV UR6, URZ ;  /* 0x000000ff00067c82 */ /* 0x000fe20008000000 */
[----:B------:R-:W-:Y:S02]  /*9e40*/  UIADD3.X UR41, UPT, UPT, UR8, 0x40004040, URZ, UP4, !UPT ;  /* 0x4000404008297890 */ /* 0x000fe4000a7fe4ff */
[----:B------:R-:W-:Y:S01]  /*9e50*/  UIADD3 UR48, UP5, UPT, UR40, 0x2, URZ ;  /* 0x0000000228307890 */ /* 0x000fe2000ffbe0ff */
[----:B------:R-:W-:Y:S01]  /*9e60*/  UMOV UR8, UR12 ;  /* 0x0000000c00087c82 */ /* 0x000fe20008000000 */
[----:B------:R-:W-:Y:S01]  /*9e70*/  UMOV UR9, URZ ;  /* 0x000000ff00097c82 */ /* 0x000fe20008000000 */
[----:B------:R-:W-:-:S02]  /*9e80*/  UIADD3.X UR39, UPT, UPT, UR6, 0x40004040, URZ, UP3, !UPT ;  /* 0x4000404006277890 */ /* 0x000fc40009ffe4ff */
[----:B------:R-:W-:Y:S01]  /*9e90*/  UIADD3.X UR49, UPT, UPT, UR41, URZ, URZ, UP5, !UPT ;  /* 0x000000ff29317290 */ /* 0x000fe2000affe4ff */
[----:B------:R-:W-:Y:S01]  /*9ea0*/  UMOV UR6, UR8 ;  /* 0x0000000800067c82 */ /* 0x000fe20008000000 */
[----:B------:R-:W-:Y:S02]  /*9eb0*/  UIADD3 UR8, UP3, UPT, UR38, 0x2, URZ ;  /* 0x0000000226087890 */ /* 0x000fe4000ff7e0ff */
[----:B------:R-:W-:Y:S02]  /*9ec0*/  UIADD3 UR52, UP4, UPT, UR40, 0x4, URZ ;  /* 0x0000000428347890 */ /* 0x000fe4000ff9e0ff */
[----:B------:R-:W-:Y:S02]  /*9ed0*/  UIADD3 UR50, UP5, UPT, UR38, 0x4, URZ ;  /* 0x0000000426327890 */ /* 0x000fe4000ffbe0ff */
[----:B------:R-:W-:Y:S02]  /*9ee0*/  UIADD3.X UR9, UPT, UPT, UR39, URZ, URZ, UP3, !UPT ;  /* 0x000000ff27097290 */ /* 0x000fe40009ffe4ff */
[----:B------:R-:W-:-:S02]  /*9ef0*/  UIADD3.X UR53, UPT, UPT, UR41, URZ, URZ, UP4, !UPT ;  /* 0x000000ff29357290 */ /* 0x000fc4000a7fe4ff */
[----:B------:R-:W-:Y:S01]  /*9f00*/  UIADD3.X UR51, UPT, UPT, UR39, URZ, URZ, UP5, !UPT ;  /* 0x000000ff27337290 */ /* 0x000fe2000affe4ff */
[----:B------:R-:W-:Y:S01]  /*9f10*/  UMOV UR36, 0x0 ;  /* 0x0000000000247882 */ /* 0x000fe20000000000 */
[----:B------:R-:W-:Y:S01]  /*9f20*/  UMOV UR37, 0x4400910 ;  /* 0x0440091000257882 */ /* 0x000fe20000000000 */
[----:B------:R-:W-:Y:S01]  /*9f30*/  UMOV UR15, 0x40004040 ;  /* 0x40004040000f7882 */ /* 0x000fe20000000000 */
[----:B------:R-:W-:Y:S01]  /*9f40*/  UMOV UR19, 0x40004040 ;  /* 0x4000404000137882 */ /* 0x000fe20000000000 */
[----:B------:R-:W-:Y:S01]  /*9f50*/  UMOV UR42, 0x0 ;  /* 0x00000000002a7882 */ /* 0x000fe20000000000 */
[----:B------:R-:W-:Y:S01]  /*9f60*/  UMOV UR43, 0x4400910 ;  /* 0x04400910002b7882 */ /* 0x000fe20000000000 */
[----:B------:R-:W-:Y:S01]  /*9f70*/  UMOV UR46, 0x0 ;  /* 0x00000000002e7882 */ /* 0x000fe20000000000 */
[----:B------:R-:W-:Y:S01]  /*9f80*/  UMOV UR47, 0x4400910 ;  /* 0x04400910002f7882 */ /* 0x000fe20000000000 */
[----:B------:R1:W-:Y:S01]  /*9f90*/  UTCHMMA gdesc[UR18], gdesc[UR14], tmem[UR30], tmem[UR36], idesc[UR37], UPT ;  /* 0x00ff240e120075ea */ /* 0x0003e2000b80001e */
[----:B------:R-:W-:Y:S01]  /*9fa0*/  UMOV UR44, 0x0 ;  /* 0x00000000002c7882 */ /* 0x000fe20000000000 */
[----:B------:R-:W-:Y:S01]  /*9fb0*/  UMOV UR45, 0x4400910 ;  /* 0x04400910002d7882 */ /* 0x000fe20000000000 */
[----:B------:R1:W-:Y:S01]  /*9fc0*/  UTCHMMA gdesc[UR38], gdesc[UR40], tmem[UR30], tmem[UR42], idesc[UR43], UPT ;  /* 0x00ff2a28260075ea */ /* 0x0003e2000b80001e */
[----:B------:R1:W-:Y:S01]  /*9fd0*/  UTCHMMA gdesc[UR8], gdesc[UR48], tmem[UR30], tmem[UR46], idesc[UR47], UPT ;  /* 0x00ff2e30080075ea */ /* 0x0003e2000b80001e */
[----:B------:R1:W-:Y:S01]  /*9fe0*/  UTCHMMA gdesc[UR50], gdesc[UR52], tmem[UR30], tmem[UR44], idesc[UR45], UPT ;  /* 0x00ff2c34320075ea */ /* 0x0003e2000b80001e */
[----:B------:R1:W-:Y:S01]  /*9ff0*/  UTCBAR [UR6], URZ ;  /* 0x000000ff060073e9 */ /* 0x0003e200080000ff */
[----:B------:R-:W-:Y:S01]  /*a000*/  NOP ;  /* 0x0000000000007918 */ /* 0x000fe20000000000 */
.L_x_8:
[----:B------:R-:W2:Y:S01]  /*a010*/  SYNCS.PHASECHK.TRANS64.TRYWAIT P0, [UR21], R122 ;  /* 0x0000007aff0075a7 */ /* 0x000ea20008001115 */
[----:B------:R-:W-:Y:S01]  /*a020*/  UISETP.GE.AND UP4, UPT, UR4, UR17, UPT ;  /* 0x000000110400728c */ /* 0x000fe2000bf86270 */
[----:B-1----:R-:W-:Y:S01]  /*a030*/  UMOV UR6, UR7 ;  /* 0x0000000700067c82 */ /* 0x002fe20008000000 */
[----:B--2---:R-:W-:Y:S09]  /*a040*/  @!P0 BRA `(.L_x_9) ;  /* 0x0000006000688947 */ /* 0x004ff20003800000 */
.L_x_16:
[C---:B------:R-:W-:Y:S01]  /*a050*/  ISETP.GE.AND P0, PT, R3.reuse, UR13, PT ;  /* 0x0000000d03007c0c */ /* 0x040fe2000bf06270 */
[----:B------:R-:W-:Y:S01]  /*a060*/  BAR.SYNC.DEFER_BLOCKING 0x0 ;  /* 0x0000000000007b1d */ /* 0x000fe20000010000 */
[----:B------:R-:W-:Y:S01]  /*a070*/  UIADD3 UR24, UPT, UPT, UR24, 0x1, URZ ;  /* 0x0000000118187890 */ /* 0x000fe2000fffe0ff */
[----:B------:R-:W-:Y:S01]  /*a080*/  PLOP3.LUT P1, PT, PT, PT, UP4, 0x40, 0x4 ;  /* 0x000000000004781c */ /* 0x000fe20003f2e848 */
[----:B------:R-:W-:Y:S01]  /*a090*/  UIADD3 UR16, UPT, UPT, UR16, 0x1, URZ ;  /* 0x0000000110107890 */ /* 0x000fe2000fffe0ff */
[----:B------:R-:W-:Y:S01]  /*a0a0*/  SEL R122, RZ, 0x4, P0 ;  /* 0x00000004ff7a7807 */ /* 0x000fe20000000000 */
[----:B------:R-:W-:Y:S01]  /*a0b0*/  UISETP.GT.AND UP3, UPT, UR24, 0x2, UPT ;  /* 0x000000021800788c */ /* 0x000fe2000bf64270 */
[----:B------:R-:W-:Y:S01]  /*a0c0*/  LOP3.LUT R123, R3, 0x2, RZ, 0xfc, !PT ;  /* 0x00000002037b7812 */ /* 0x000fe200078efcff */
[----:B------:R-:W-:Y:S01]  /*a0d0*/  UIADD3 UR4, UPT, UPT, UR4, 0x1, URZ ;  /* 0x0000000104047890 */ /* 0x000fe2000fffe0ff */
[----:B------:R-:W-:Y:S01]  /*a0e0*/  SEL R122, R122, RZ, P1 ;  /* 0x000000ff7a7a7207 */ /* 0x000fe20000800000 */
[----:B------:R-:W-:Y:S01]  /*a0f0*/  USEL UR24, UR24, URZ, !UP3 ;  /* 0x000000ff18187287 */ /* 0x000fe2000d800000 */
[----:B------:R-:W-:Y:S01]  /*a100*/  ISETP.GE.AND P1, PT, R123, UR13, PT ;  /* 0x0000000d7b007c0c */ /* 0x000fe2000bf26270 */
[----:B------:R-:W-:Y:S01]  /*a110*/  UISETP.GT.AND UP3, UPT, UR16, 0x1, UPT ;  /* 0x000000011000788c */ /* 0x000fe2000bf64270 */
[----:B------:R-:W-:Y:S01]  /*a120*/  LOP3.LUT R123, R3, 0x4, RZ, 0xfc, !PT ;  /* 0x00000004037b7812 */ /* 0x000fe200078efcff */
[----:B------:R-:W-:Y:S01]  /*a130*/  ULEA UR7, UR24, UR10, 0xd ;  /* 0x0000000a18077291 */ /* 0x000fe2000f8e68ff */
[----:B------:R-:W-:Y:S01]  /*a140*/  ISETP.NE.U32.AND P0, PT, R122, RZ, PT ;  /* 0x000000ff7a00720c */ /* 0x000fe20003f05070 */
[----:B------:R-:W-:Y:S01]  /*a150*/  USEL UR16, UR16, URZ, !UP3 ;  /* 0x000000ff10107287 */ /* 0x000fe2000d800000 */
[----:B------:R-:W-:Y:S01]  /*a160*/  ISETP.GE.AND P3, PT, R123, UR13, PT ;  /* 0x0000000d7b007c0c */ /* 0x000fe2000bf66270 */
[----:B------:R-:W-:Y:S01]  /*a170*/  UMOV UR21, UR12 ;  /* 0x0000000c00157c82 */ /* 0x000fe20008000000 */
[----:B------:R-:W-:Y:S01]  /*a180*/  PLOP3.LUT P4, PT, PT, PT, UP4, 0x40, 0x4 ;  /* 0x000000000004781c */ /* 0x000fe20003f8e848 */
[----:B------:R-:W-:Y:S01]  /*a190*/  VIADD R129, R0, UR7 ;  /* 0x0000000700817c36 */ /* 0x000fe20008000000 */
[----:B------:R-:W-:-:S02]  /*a1a0*/  SEL R123, RZ, 0x4, P1 ;  /* 0x00000004ff7b7807 */ /* 0x000fc40000800000 */
[----:B------:R-:W-:Y:S02]  /*a1b0*/  IADD3 R122, P1, PT, R115, UR25, RZ ;  /* 0x00000019737a7c10 */ /* 0x000fe4000ff3e0ff */
[----:B------:R-:W-:Y:S02]  /*a1c0*/  SEL R124, R123, RZ, P4 ;  /* 0x000000ff7b7c7207 */ /* 0x000fe40002000000 */
[----:B------:R-:W-:Y:S02]  /*a1d0*/  IADD3.X R123, PT, PT, R114, UR26, RZ, P1, !PT ;  /* 0x0000001a727b7c10 */ /* 0x000fe40008ffe4ff */
[----:B------:R-:W-:Y:S02]  /*a1e0*/  LOP3.LUT R127, R3, 0x6, RZ, 0xfc, !PT ;  /* 0x00000006037f7812 */ /* 0x000fe400078efcff */
[----:B------:R-:W-:Y:S01]  /*a1f0*/  PLOP3.LUT P5, PT, PT, PT, UP4, 0x40, 0x4 ;  /* 0x000000000004781c */ /* 0x000fe20003fae848 */
[----:B------:R-:W-:Y:S01]  /*a200*/  @!PT LDS RZ, [RZ] ;  /* 0x00000000fffff984 */ /* 0x000fe20000000800 */
[----:B------:R-:W-:Y:S01]  /*a210*/  @!PT LDS RZ, [RZ] ;  /* 0x00000000fffff984 */ /* 0x000fe20000000800 */
[----:B------:R-:W-:Y:S01]  /*a220*/  @!PT LDS RZ, [RZ] ;  /* 0x00000000fffff984 */ /* 0x000fe20000000800 */
[----:B------:R1:W-:Y:S01]  /*a230*/  LDGSTS.E [R129+0x18000], desc[UR22][R122.64], P0 ;  /* 0x180000007a817fae */ /* 0x0003e200081a1016 */
[----:B------:R-:W-:-:S02]  /*a240*/  SEL R125, RZ, 0x4, P3 ;  /* 0x00000004ff7d7807 */ /* 0x000fc40001800000 */
[----:B------:R-:W-:Y:S02]  /*a250*/  LOP3.LUT R126, R3, 0x8, RZ, 0xfc, !PT ;  /* 0x00000008037e7812 */ /* 0x000fe400078efcff */
[----:B------:R-:W-:Y:S02]  /*a260*/  ISETP.GE.AND P0, PT, R127, UR13, PT ;  /* 0x0000000d7f007c0c */ /* 0x000fe4000bf06270 */
[----:B------:R-:W-:Y:S02]  /*a270*/  SEL R125, R125, RZ, P5 ;  /* 0x000000ff7d7d7207 */ /* 0x000fe40002800000 */
[----:B------:R-:W-:Y:S02]  /*a280*/  ISETP.GE.AND P6, PT, R126, UR13, PT ;  /* 0x0000000d7e007c0c */ /* 0x000fe4000bfc6270 */
[----:B------:R-:W-:Y:S02]  /*a290*/  LOP3.LUT R126, R3, 0xa, RZ, 0xfc, !PT ;  /* 0x0000000a037e7812 */ /* 0x000fe400078efcff */
[----:B-1----:R-:W-:-:S02]  /*a2a0*/  IADD3 R122, P5, PT, R113, UR25, RZ ;  /* 0x00000019717a7c10 */ /* 0x002fc4000ffbe0ff */
[----:B------:R-:W-:Y:S02]  /*a2b0*/  ISETP.NE.U32.AND P3, PT, R124, RZ, PT ;  /* 0x000000ff7c00720c */ /* 0x000fe40003f65070 */
[----:B------:R-:W-:Y:S02]  /*a2c0*/  PLOP3.LUT P1, PT, PT, PT, UP4, 0x40, 0x4 ;  /* 0x000000000004781c */ /* 0x000fe40003f2e848 */
[----:B------:R-:W-:Y:S02]  /*a2d0*/  SEL R124, RZ, 0x4, P0 ;  /* 0x00000004ff7c7807 */ /* 0x000fe40000000000 */
[----:B------:R-:W-:Y:S02]  /*a2e0*/  IADD3.X R123, PT, PT, R112, UR26, RZ, P5, !PT ;  /* 0x0000001a707b7c10 */ /* 0x000fe4000affe4ff */
[----:B------:R-:W-:Y:S02]  /*a2f0*/  ISETP.GE.AND P0, PT, R126, UR13, PT ;  /* 0x0000000d7e007c0c */ /* 0x000fe4000bf06270 */
[----:B------:R-:W-:-:S02]  /*a300*/  ISETP.NE.U32.AND P4, PT, R125, RZ, PT ;  /* 0x000000ff7d00720c */ /* 0x000fc40003f85070 */
[----:B------:R-:W-:Y:S01]  /*a310*/  PLOP3.LUT P5, PT, PT, PT, UP4, 0x40, 0x4 ;  /* 0x000000000004781c */ /* 0x000fe20003fae848 */
[----:B------:R1:W-:Y:S01]  /*a320*/  LDGSTS.E [R129+0x18008], desc[UR22][R122.64], P3 ;  /* 0x180080007a817fae */ /* 0x0003e200099a1016 */
[----:B------:R-:W-:Y:S02]  /*a330*/  SEL R126, RZ, 0x4, P6 ;  /* 0x00000004ff7e7807 */ /* 0x000fe40003000000 */
[----:B------:R-:W-:Y:S02]  /*a340*/  SEL R125, R124, RZ, P1 ;  /* 0x000000ff7c7d7207 */ /* 0x000fe40000800000 */
[----:B------:R-:W-:Y:S02]  /*a350*/  SEL R127, R126, RZ, P5 ;  /* 0x000000ff7e7f7207 */ /* 0x000fe40002800000 */
[----:B------:R-:W-:Y:S02]  /*a360*/  ISETP.NE.U32.AND P5, PT, R125, RZ, PT ;  /* 0x000000ff7d00720c */ /* 0x000fe40003fa5070 */
[----:B------:R-:W-:-:S02]  /*a370*/  SEL R128, RZ, 0x4, P0 ;  /* 0x00000004ff807807 */ /* 0x000fc40000000000 */
[----:B------:R-:W-:Y:S02]  /*a380*/  LOP3.LUT R174, R0, 0x10, RZ, 0x3c, !PT ;  /* 0x0000001000ae7812 */ /* 0x000fe400078e3cff */
[----:B------:R-:W-:Y:S02]  /*a390*/  IADD3 R124, P0, PT, R111, UR25, RZ ;  /* 0x000000196f7c7c10 */ /* 0x000fe4000ff1e0ff */
[----:B------:R-:W-:Y:S01]  /*a3a0*/  IADD3 R126, P6, PT, R109, UR25, RZ ;  /* 0x000000196d7e7c10 */ /* 0x000fe2000ffde0ff */
[----:B------:R-:W-:Y:S01]  /*a3b0*/  VIADD R175, R174, UR7 ;  /* 0x00000007aeaf7c36 */ /* 0x000fe20008000000 */
[----:B------:R-:W-:Y:S02]  /*a3c0*/  IADD3.X R125, PT, PT, R110, UR26, RZ, P0, !PT ;  /* 0x0000001a6e7d7c10 */ /* 0x000fe400087fe4ff */
[----:B------:R-:W-:Y:S02]  /*a3d0*/  PLOP3.LUT P1, PT, PT, PT, UP4, 0x40, 0x4 ;  /* 0x000000000004781c */ /* 0x000fe40003f2e848 */
[----:B------:R-:W-:Y:S01]  /*a3e0*/  ISETP.NE.U32.AND P0, PT, R127, RZ, PT ;  /* 0x000000ff7f00720c */ /* 0x000fe20003f05070 */
[----:B------:R2:W-:Y:S01]  /*a3f0*/  LDGSTS.E [R175+0x18000], desc[UR22][R124.64], P4 ;  /* 0x180000007caf7fae */ /* 0x0005e2000a1a1016 */
[----:B------:R-:W-:-:S02]  /*a400*/  IADD3.X R127, PT, PT, R108, UR26, RZ, P6, !PT ;  /* 0x0000001a6c7f7c10 */ /* 0x000fc4000b7fe4ff */
[C---:B------:R-:W-:Y:S02]  /*a410*/  LOP3.LUT R176, R3.reuse, 0xc, RZ, 0xfc, !PT ;  /* 0x0000000c03b07812 */ /* 0x040fe400078efcff */
[----:B------:R-:W-:Y:S01]  /*a420*/  LOP3.LUT R174, R3, 0xe, RZ, 0xfc, !PT ;  /* 0x0000000e03ae7812 */ /* 0x000fe200078efcff */
[----:B------:R3:W-:Y:S01]  /*a430*/  LDGSTS.E [R175+0x18008], desc[UR22][R126.64], P5 ;  /* 0x180080007eaf7fae */ /* 0x0007e2000a9a1016 */
[----:B------:R-:W-:Y:S02]  /*a440*/  SEL R128, R128, RZ, P1 ;  /* 0x000000ff80807207 */ /* 0x000fe40000800000 */
[----:B------:R-:W-:Y:S02]  /*a450*/  ISETP.GE.AND P4, PT, R176, UR13, PT ;  /* 0x0000000db0007c0c */ /* 0x000fe4000bf86270 */
[----:B-1----:R-:W-:Y:S02]  /*a460*/  IADD3 R122, P5, PT, R107, UR25, RZ ;  /* 0x000000196b7a7c10 */ /* 0x002fe4000ffbe0ff */
[----:B------:R-:W-:-:S02]  /*a470*/  ISETP.GE.AND P6, PT, R174, UR13, PT ;  /* 0x0000000dae007c0c */ /* 0x000fc4000bfc6270 */
[----:B------:R-:W-:Y:S02]  /*a480*/  ISETP.NE.U32.AND P1, PT, R128, RZ, PT ;  /* 0x000000ff8000720c */ /* 0x000fe40003f25070 */
[----:B------:R-:W-:Y:S02]  /*a490*/  LOP3.LUT R174, R3, 0x10, RZ, 0xfc, !PT ;  /* 0x0000001003ae7812 */ /* 0x000fe400078efcff */
[----:B------:R-:W-:Y:S02]  /*a4a0*/  PLOP3.LUT P3, PT, PT, PT, UP4, 0x40, 0x4 ;  /* 0x000000000004781c */ /* 0x000fe40003f6e848 */
[----:B------:R-:W-:Y:S02]  /*a4b0*/  SEL R128, RZ, 0x4, P4 ;  /* 0x00000004ff807807 */ /* 0x000fe40002000000 */
[----:B------:R-:W-:Y:S02]  /*a4c0*/  IADD3.X R123, PT, PT, R106, UR26, RZ, P5, !PT ;  /* 0x0000001a6a7b7c10 */ /* 0x000fe4000affe4ff */
[----:B------:R-:W-:-:S02]  /*a4d0*/  PLOP3.LUT P4, PT, PT, PT, UP4, 0x40, 0x4 ;  /* 0x000000000004781c */ /* 0x000fc40003f8e848 */
[----:B------:R-:W-:Y:S02]  /*a4e0*/  ISETP.GE.AND P5, PT, R174, UR13, PT ;  /* 0x0000000dae007c0c */ /* 0x000fe4000bfa6270 */
[----:B------:R-:W-:Y:S02]  /*a4f0*/  SEL R129, RZ, 0x4, P6 ;  /* 0x00000004ff817807 */ /* 0x000fe40003000000 */
[----:B------:R-:W-:Y:S02]  /*a500*/  SEL R128, R128, RZ, P3 ;  /* 0x000000ff80807207 */ /* 0x000fe40001800000 */
[----:B------:R-:W-:Y:S02]  /*a510*/  PLOP3.LUT P3, PT, PT, PT, UP4, 0x40, 0x4 ;  /* 0x000000000004781c */ /* 0x000fe40003f6e848 */
[----:B--2---:R-:W-:Y:S02]  /*a520*/  SEL R125, RZ, 0x4, P5 ;  /* 0x00000004ff7d7807 */ /* 0x004fe40002800000 */
[----:B------:R-:W-:-:S02]  /*a530*/  SEL R129, R129, RZ, P4 ;  /* 0x000000ff81817207 */ /* 0x000fc40002000000 */
[----:B------:R-:W-:Y:S02]  /*a540*/  ISETP.NE.U32.AND P4, PT, R128, RZ, PT ;  /* 0x000000ff8000720c */ /* 0x000fe40003f85070 */
[C---:B------:R-:W-:Y:S02]  /*a550*/  LOP3.LUT R176, R0.reuse, 0x20, RZ, 0x3c, !PT ;  /* 0x0000002000b07812 */ /* 0x040fe400078e3cff */
[----:B------:R-:W-:Y:S02]  /*a560*/  IADD3 R124, P6, PT, R105, UR25, RZ ;  /* 0x00000019697c7c10 */ /* 0x000fe4000ffde0ff */
[----:B---3--:R-:W-:Y:S02]  /*a570*/  SEL R127, R125, RZ, P3 ;  /* 0x000000ff7d7f7207 */ /* 0x008fe40001800000 */
[----:B------:R-:W-:Y:S02]  /*a580*/  LOP3.LUT R174, R0, 0x30, RZ, 0x3c, !PT ;  /* 0x0000003000ae7812 */ /* 0x000fe400078e3cff */
[----:B------:R-:W-:-:S02]  /*a590*/  IADD3 R126, P5, PT, R103, UR25, RZ ;  /* 0x00000019677e7c10 */ /* 0x000fc4000ffbe0ff */
[----:B------:R-:W-:Y:S01]  /*a5a0*/  ISETP.NE.U32.AND P3, PT, R129, RZ, PT ;  /* 0x000000ff8100720c */ /* 0x000fe20003f65070 */
[----:B------:R-:W-:Y:S01]  /*a5b0*/  VIADD R129, R176, UR7 ;  /* 0x00000007b0817c36 */ /* 0x000fe20008000000 */
[----:B------:R-:W-:Y:S01]  /*a5c0*/  IADD3.X R125, PT, PT, R104, UR26, RZ, P6, !PT ;  /* 0x0000001a687d7c10 */ /* 0x000fe2000b7fe4ff */
[----:B------:R-:W-:Y:S01]  /*a5d0*/  VIADD R175, R174, UR7 ;  /* 0x00000007aeaf7c36 */ /* 0x000fe20008000000 */
[----:B------:R-:W-:Y:S02]  /*a5e0*/  ISETP.NE.U32.AND P6, PT, R127, RZ, PT ;  /* 0x000000ff7f00720c */ /* 0x000fe40003fc5070 */
[----:B------:R-:W-:Y:S01]  /*a5f0*/  IADD3.X R127, PT, PT, R102, UR26, RZ, P5, !PT ;  /* 0x0000001a667f7c10 */ /* 0x000fe2000affe4ff */
[----:B------:R1:W-:Y:S01]  /*a600*/  LDGSTS.E [R129+0x18000], desc[UR22][R122.64], P0 ;  /* 0x180000007a817fae */ /* 0x0003e200081a1016 */
[C---:B------:R-:W-:Y:S02]  /*a610*/  LOP3.LUT R176, R3.reuse, 0x12, RZ, 0xfc, !PT ;  /* 0x0000001203b07812 */ /* 0x040fe400078efcff */
[----:B------:R-:W-:Y:S01]  /*a620*/  LOP3.LUT R174, R3, 0x14, RZ, 0xfc, !PT ;  /* 0x0000001403ae7812 */ /* 0x000fe200078efcff */
[----:B------:R2:W-:Y:S01]  /*a630*/  LDGSTS.E [R129+0x18008], desc[UR22][R124.64], P1 ;  /* 0x180080007c817fae */ /* 0x0005e200089a1016 */
[----:B------:R-:W-:-:S02]  /*a640*/  ISETP.GE.AND P0, PT, R176, UR13, PT ;  /* 0x0000000db0007c0c */ /* 0x000fc4000bf06270 */
[----:B------:R-:W-:Y:S01]  /*a650*/  ISETP.GE.AND P5, PT, R174, UR13, PT ;  /* 0x0000000dae007c0c */ /* 0x000fe2000bfa6270 */
[----:B------:R3:W-:Y:S01]  /*a660*/  LDGSTS.E [R175+0x18000], desc[UR22][R126.64], P4 ;  /* 0x180000007eaf7fae */ /* 0x0007e2000a1a1016 */
[----:B------:R-:W-:Y:S02]  /*a670*/  LOP3.LUT R174, R3, 0x16, RZ, 0xfc, !PT ;  /* 0x0000001603ae7812 */ /* 0x000fe400078efcff */
[----:B------:R-:W-:Y:S02]  /*a680*/  PLOP3.LUT P1, PT, PT, PT, UP4, 0x40, 0x4 ;  /* 0x000000000004781c */ /* 0x000fe40003f2e848 */
[----:B-1----:R-:W-:Y:S02]  /*a690*/  IADD3 R122, P4, PT, R101, UR25, RZ ;  /* 0x00000019657a7c10 */ /* 0x002fe4000ff9e0ff */
[----:B------:R-:W-:Y:S02]  /*a6a0*/  SEL R128, RZ, 0x4, P0 ;  /* 0x00000004ff807807 */ /* 0x000fe40000000000 */
[----:B------:R-:W-:-:S02]  /*a6b0*/  IADD3.X R123, PT, PT, R100, UR26, RZ, P4, !PT ;  /* 0x0000001a647b7c10 */ /* 0x000fc4000a7fe4ff */
[----:B------:R-:W-:Y:S02]  /*a6c0*/  ISETP.GE.AND P4, PT, R174, UR13, PT ;  /* 0x0000000dae007c0c */ /* 0x000fe4000bf86270 */
[----:B------:R-:W-:Y:S01]  /*a6d0*/  SEL R128, R128, RZ, P1 ;  /* 0x000000ff80807207 */ /* 0x000fe20000800000 */
[----:B------:R-:W-:Y:S01]  /*a6e0*/  LDGSTS.E [R175+0x18008], desc[UR22][R122.64], P3 ;  /* 0x180080007aaf7fae */ /* 0x000fe200099a1016 */
[----:B------:R-:W-:Y:S02]  /*a6f0*/  PLOP3.LUT P1, PT, PT, PT, UP4, 0x40, 0x4 ;  /* 0x000000000004781c */ /* 0x000fe40003f2e848 */
[----:B--2---:R-:W-:Y:S02]  /*a700*/  SEL R125, RZ, 0x4, P4 ;  /* 0x00000004ff7d7807 */ /* 0x004fe40002000000 */
[----:B------:R-:W-:Y:S02]  /*a710*/  LOP3.LUT R176, R0, 0x40, RZ, 0x3c, !PT ;  /* 0x0000004000b07812 */ /* 0x000fe400078e3cff */
[----:B------:R-:W-:-:S02]  /*a720*/  PLOP3.LUT P0, PT, PT, PT, UP4, 0x40, 0x4 ;  /* 0x000000000004781c */ /* 0x000fc40003f0e848 */
[----:B------:R-:W-:Y:S01]  /*a730*/  SEL R174, RZ, 0x4, P5 ;  /* 0x00000004ffae7807 */ /* 0x000fe20002800000 */
[----:B------:R-:W-:Y:S01]  /*a740*/  VIADD R129, R176, UR7 ;  /* 0x00000007b0817c36 */ /* 0x000fe20008000000 */
[----:B------:R-:W-:Y:S02]  /*a750*/  IADD3 R124, P4, PT, R99, UR25, RZ ;  /* 0x00000019637c7c10 */ /* 0x000fe4000ff9e0ff */
[----:B---3--:R-:W-:Y:S02]  /*a760*/  SEL R127, R125, RZ, P1 ;  /* 0x000000ff7d7f7207 */ /* 0x008fe40000800000 */
[----:B------:R-:W-:Y:S02]  /*a770*/  IADD3 R126, P1, PT, R97, UR25, RZ ;  /* 0x00000019617e7c10 */ /* 0x000fe4000ff3e0ff */
[----:B------:R-:W-:Y:S02]  /*a780*/  SEL R174, R174, RZ, P0 ;  /* 0x000000ffaeae7207 */ /* 0x000fe40000000000 */
[----:B------:R-:W-:-:S02]  /*a790*/  LOP3.LUT R176, R3, 0x18, RZ, 0xfc, !PT ;  /* 0x0000001803b07812 */ /* 0x000fc400078efcff */
[----:B------:R-:W-:Y:S02]  /*a7a0*/  ISETP.NE.U32.AND P0, PT, R128, RZ, PT ;  /* 0x000000ff8000720c */ /* 0x000fe40003f05070 */
[----:B------:R-:W-:Y:S02]  /*a7b0*/  IADD3.X R125, PT, PT, R98, UR26, RZ, P4, !PT ;  /* 0x0000001a627d7c10 */ /* 0x000fe4000a7fe4ff */
[----:B------:R-:W-:Y:S02]  /*a7c0*/  ISETP.NE.U32.AND P4, PT, R127, RZ, PT ;  /* 0x000000ff7f00720c */ /* 0x000fe40003f85070 */
[----:B------:R-:W-:Y:S01]  /*a7d0*/  IADD3.X R127, PT, PT, R96, UR26, RZ, P1, !PT ;  /* 0x0000001a607f7c10 */ /* 0x000fe20008ffe4ff */
[----:B------:R-:W-:Y:S01]  /*a7e0*/  LDGSTS.E [R129+0x18000], desc[UR22][R124.64], P6 ;  /* 0x180000007c817fae */ /* 0x000fe2000b1a1016 */
[----:B------:R-:W-:Y:S02]  /*a7f0*/  ISETP.GE.AND P1, PT, R176, UR13, PT ;  /* 0x0000000db0007c0c */ /* 0x000fe4000bf26270 */
[----:B------:R-:W-:-:S02]  /*a800*/  LOP3.LUT R176, R3, 0x1c, RZ, 0xfc, !PT ;  /* 0x0000001c03b07812 */ /* 0x000fc400078efcff */
[----:B------:R-:W-:Y:S01]  /*a810*/  LOP3.LUT R177, R3, 0x1a, RZ, 0xfc, !PT ;  /* 0x0000001a03b17812 */ /* 0x000fe200078efcff */
[----:B------:R1:W-:Y:S01]  /*a820*/  LDGSTS.E [R129+0x18008], desc[UR22][R126.64], P0 ;  /* 0x180080007e817fae */ /* 0x0003e200081a1016 */
[----:B------:R-:W-:Y:S02]  /*a830*/  ISETP.GE.AND P6, PT, R176, UR13, PT ;  /* 0x0000000db0007c0c */ /* 0x000fe4000bfc6270 */
[----:B------:R-:W-:Y:S02]  /*a840*/  LOP3.LUT R176, R0, 0x50, RZ, 0x3c, !PT ;  /* 0x0000005000b07812 */ /* 0x000fe400078e3cff */
[----:B------:R-:W-:Y:S02]  /*a850*/  PLOP3.LUT P0, PT, PT, PT, UP4, 0x40, 0x4 ;  /* 0x000000000004781c */ /* 0x000fe40003f0e848 */
[----:B------:R-:W-:Y:S02]  /*a860*/  SEL R128, RZ, 0x4, P1 ;  /* 0x00000004ff807807 */ /* 0x000fe40000800000 */
[----:B------:R-:W-:-:S02]  /*a870*/  ISETP.GE.AND P3, PT, R177, UR13, PT ;  /* 0x0000000db1007c0c */ /* 0x000fc4000bf66270 */
[----:B------:R-:W-:Y:S01]  /*a880*/  ISETP.NE.U32.AND P5, PT, R174, RZ, PT ;  /* 0x000000ffae00720c */ /* 0x000fe20003fa5070 */
[----:B-1----:R-:W-:Y:S01]  /*a890*/  VIADD R129, R176, UR7 ;  /* 0x00000007b0817c36 */ /* 0x002fe20008000000 */
[----:B------:R-:W-:Y:S01]  /*a8a0*/  SEL R128, R128, RZ, P0 ;  /* 0x000000ff80807207 */ /* 0x000fe20000000000 */
[----:B------:R-:W1:Y:S01]  /*a8b0*/  S2R R176, SR_TID.X ;  /* 0x0000000000b07919 */ /* 0x000e620000002100 */
[----:B------:R-:W-:Y:S02]  /*a8c0*/  PLOP3.LUT P0, PT, PT, PT, UP4, 0x40, 0x4 ;  /* 0x000000000004781c */ /* 0x000fe40003f0e848 */
[----:B------:R-:W-:Y:S02]  /*a8d0*/  SEL R123, RZ, 0x4, P6 ;  /* 0x00000004ff7b7807 */ /* 0x000fe40003000000 */
[----:B------:R-:W-:Y:S02]  /*a8e0*/  SEL R174, RZ, 0x4, P3 ;  /* 0x00000004ffae7807 */ /* 0x000fe40001800000 */
[----:B------:R-:W-:-:S02]  /*a8f0*/  IADD3 R124, P3, PT, R95, UR25, RZ ;  /* 0x000000195f7c7c10 */ /* 0x000fc4000ff7e0ff */
[----:B------:R-:W-:Y:S02]  /*a900*/  SEL R123, R123, RZ, P0 ;  /* 0x000000ff7b7b7207 */ /* 0x000fe40000000000 */
[----:B------:R-:W-:Y:S02]  /*a910*/  IADD3 R122, P6, PT, R93, UR25, RZ ;  /* 0x000000195d7a7c10 */ /* 0x000fe4000ffde0ff */
[----:B------:R-:W-:Y:S02]  /*a920*/  IADD3.X R125, PT, PT, R94, UR26, RZ, P3, !PT ;  /* 0x0000001a5e7d7c10 */ /* 0x000fe40009ffe4ff */
[----:B------:R-:W-:Y:S02]  /*a930*/  LOP3.LUT R177, R3, 0x1e, RZ, 0xfc, !PT ;  /* 0x0000001e03b17812 */ /* 0x000fe400078efcff */
[----:B------:R-:W-:Y:S01]  /*a940*/  PLOP3.LUT P1, PT, PT, PT, UP4, 0x40, 0x4 ;  /* 0x000000000004781c */ /* 0x000fe20003f2e848 */
[----:B------:R-:W-:Y:S01]  /*a950*/  LDGSTS.E [R129+0x18000], desc[UR22][R124.64], P5 ;  /* 0x180000007c817fae */ /* 0x000fe2000a9a1016 */
[----:B------:R-:W-:-:S02]  /*a960*/  ISETP.NE.U32.AND P3, PT, R123, RZ, PT ;  /* 0x000000ff7b00720c */ /* 0x000fc40003f65070 */
[----:B------:R-:W-:Y:S02]  /*a970*/  IADD3.X R123, PT, PT, R92, UR26, RZ, P6, !PT ;  /* 0x0000001a5c7b7c10 */ /* 0x000fe4000b7fe4ff */
[----:B------:R-:W-:Y:S02]  /*a980*/  ISETP.GE.AND P6, PT, R177, UR13, PT ;  /* 0x0000000db1007c0c */ /* 0x000fe4000bfc6270 */
[----:B------:R-:W-:Y:S01]  /*a990*/  SEL R174, R174, RZ, P1 ;  /* 0x000000ffaeae7207 */ /* 0x000fe20000800000 */
[----:B------:R2:W-:Y:S01]  /*a9a0*/  LDGSTS.E [R129+0x18008], desc[UR22][R122.64], P4 ;  /* 0x180080007a817fae */ /* 0x0005e2000a1a1016 */
[----:B------:R-:W-:Y:S02]  /*a9b0*/  ISETP.NE.U32.AND P1, PT, R128, RZ, PT ;  /* 0x000000ff8000720c */ /* 0x000fe40003f25070 */
[----:B------:R-:W-:Y:S02]  /*a9c0*/  IADD3 R126, P5, PT, R5, UR25, RZ ;  /* 0x00000019057e7c10 */ /* 0x000fe4000ffbe0ff */
[----:B------:R-:W-:-:S02]  /*a9d0*/  PLOP3.LUT P4, PT, PT, PT, UP4, 0x40, 0x4 ;  /* 0x000000000004781c */ /* 0x000fc40003f8e848 */
[----:B-1----:R-:W-:Y:S02]  /*a9e0*/  LOP3.LUT R176, R176, 0x1f, RZ, 0xc0, !PT ;  /* 0x0000001fb0b07812 */ /* 0x002fe400078ec0ff */
[----:B------:R-:W-:Y:S02]  /*a9f0*/  SEL R128, RZ, 0x4, P6 ;  /* 0x00000004ff807807 */ /* 0x000fe40003000000 */
[----:B------:R-:W-:Y:S01]  /*aa00*/  ISETP.GE.AND P6, PT, R176, UR13, PT ;  /* 0x0000000db0007c0c */ /* 0x000fe2000bfc6270 */
[----:B------:R-:W-:Y:S01]  /*aa10*/  UIADD3 UR13, UPT, UPT, UR13, -0x20, URZ ;  /* 0xffffffe00d0d7890 */ /* 0x000fe2000fffe0ff */
[----:B------:R-:W-:Y:S02]  /*aa20*/  LOP3.LUT R175, R0, 0x60, RZ, 0x3c, !PT ;  /* 0x0000006000af7812 */ /* 0x000fe400078e3cff */
[----:B------:R-:W-:Y:S02]  /*aa30*/  IADD3.X R127, PT, PT, R130, UR26, RZ, P5, !PT ;  /* 0x0000001a827f7c10 */ /* 0x000fe4000affe4ff */
[----:B------:R-:W-:Y:S01]  /*aa40*/  ISETP.NE.U32.AND P0, PT, R174, RZ, PT ;  /* 0x000000ffae00720c */ /* 0x000fe20003f05070 */
[----:B------:R-:W-:Y:S01]  /*aa50*/  VIADD R175, R175, UR7 ;  /* 0x00000007afaf7c36 */ /* 0x000fe20008000000 */
[----:B--2---:R-:W-:-:S02]  /*aa60*/  IADD3 R122, P5, PT, R121, UR25, RZ ;  /* 0x00000019797a7c10 */ /* 0x004fc4000ffbe0ff */
[----:B------:R-:W-:Y:S02]  /*aa70*/  SEL R128, R128, RZ, P4 ;  /* 0x000000ff80807207 */ /* 0x000fe40002000000 */
[----:B------:R-:W-:Y:S01]  /*aa80*/  PLOP3.LUT P4, PT, PT, PT, UP4, 0x40, 0x4 ;  /* 0x000000000004781c */ /* 0x000fe20003f8e848 */
[----:B------:R1:W-:Y:S01]  /*aa90*/  LDGSTS.E [R175+0x18000], desc[UR22][R126.64], P1 ;  /* 0x180000007eaf7fae */ /* 0x0003e200089a1016 */
[----:B------:R-:W-:Y:S02]  /*aaa0*/  SEL R124, RZ, 0x4, P6 ;  /* 0x00000004ff7c7807 */ /* 0x000fe40003000000 */
[----:B------:R-:W-:Y:S02]  /*aab0*/  IADD3.X R123, PT, PT, R120, UR26, RZ, P5, !PT ;  /* 0x0000001a787b7c10 */ /* 0x000fe4000affe4ff */
[----:B------:R-:W-:Y:S02]  /*aac0*/  ISETP.NE.U32.AND P5, PT, R128, RZ, PT ;  /* 0x000000ff8000720c */ /* 0x000fe40003fa5070 */
[----:B------:R-:W-:Y:S01]  /*aad0*/  SEL R125, R124, RZ, P4 ;  /* 0x000000ff7c7d7207 */ /* 0x000fe20002000000 */
[----:B------:R2:W-:Y:S01]  /*aae0*/  LDGSTS.E [R175+0x18008], desc[UR22][R122.64], P0 ;  /* 0x180080007aaf7fae */ /* 0x0005e200081a1016 */
[----:B------:R-:W-:-:S02]  /*aaf0*/  LOP3.LUT R176, R0, 0x70, RZ, 0x3c, !PT ;  /* 0x0000007000b07812 */ /* 0x000fc400078e3cff */
[----:B------:R-:W-:Y:S02]  /*ab00*/  IADD3 R124, P4, PT, R119, UR25, RZ ;  /* 0x00000019777c7c10 */ /* 0x000fe4000ff9e0ff */
[----:B-1----:R-:W-:Y:S01]  /*ab10*/  IADD3 R126, P6, PT, R117, UR25, RZ ;  /* 0x00000019757e7c10 */ /* 0x002fe2000ffde0ff */
[----:B------:R-:W-:Y:S01]  /*ab20*/  VIADD R129, R176, UR7 ;  /* 0x00000007b0817c36 */ /* 0x000fe20008000000 */
[----:B------:R-:W-:Y:S01]  /*ab30*/  ISETP.NE.U32.AND P1, PT, R125, RZ, PT ;  /* 0x000000ff7d00720c */ /* 0x000fe20003f25070 */
[----:B------:R-:W-:Y:S01]  /*ab40*/  ULEA UR7, UR24, UR10, 0xf ;  /* 0x0000000a18077291 */ /* 0x000fe2000f8e78ff */
[----:B------:R-:W-:Y:S01]  /*ab50*/  IADD3.X R125, PT, PT, R118, UR26, RZ, P4, !PT ;  /* 0x0000001a767d7c10 */ /* 0x000fe2000a7fe4ff */
[----:B------:R-:W-:Y:S01]  /*ab60*/  UIADD3 UR25, UP5, UPT, UR25, UR31, URZ ;  /* 0x0000001f19197290 */ /* 0x000fe2000ffbe0ff */
[----:B------:R-:W-:Y:S02]  /*ab70*/  IADD3.X R127, PT, PT, R116, UR26, RZ, P6, !PT ;  /* 0x0000001a747f7c10 */ /* 0x000fe4000b7fe4ff */
[----:B--2---:R-:W-:Y:S01]  /*ab80*/  IADD3 R122, P0, PT, R91, UR27, RZ ;  /* 0x0000001b5b7a7c10 */ /* 0x004fe2000ff1e0ff */
[----:B------:R1:W-:Y:S01]  /*ab90*/  LDGSTS.E [R129+0x18000], desc[UR22][R124.64], P3 ;  /* 0x180000007c817fae */ /* 0x0003e200099a1016 */
[----:B------:R-:W-:Y:S01]  /*aba0*/  VIADD R128, R4, UR7 ;  /* 0x0000000704807c36 */ /* 0x000fe20008000000 */
[----:B------:R-:W-:Y:S01]  /*abb0*/  UIADD3.X UR26, UPT, UPT, UR26, UR32, URZ, UP5, !UPT ;  /* 0x000000201a1a7290 */ /* 0x000fe2000affe4ff */
[----:B------:R-:W-:Y:S01]  /*abc0*/  IADD3.X R123, PT, PT, R90, UR28, RZ, P0, !PT ;  /* 0x0000001c5a7b7c10 */ /* 0x000fe200087fe4ff */
[----:B------:R2:W-:Y:S01]  /*abd0*/  LDGSTS.E [R129+0x18008], desc[UR22][R126.64], P5 ;  /* 0x180080007e817fae */ /* 0x0005e2000a9a1016 */
[----:B------:R-:W-:Y:S01]  /*abe0*/  VIADD R174, R173, UR7 ;  /* 0x00000007adae7c36 */ /* 0x000fe20008000000 */
[----:B------:R-:W-:-:S02]  /*abf0*/  USEL UR7, URZ, 0x1, !UP3 ;  /* 0x00000001ff077887 */ /* 0x000fc4000d800000 */
[----:B------:R-:W0:Y:S01]  /*ac00*/  LDGDEPBAR ;  /* 0x00000000000079af */ /* 0x000e220000000000 */
[----:B------:R-:W-:Y:S02]  /*ac10*/  UISETP.NE.U32.AND UP3, UPT, UR20, UR4, UPT ;  /* 0x000000041400728c */ /* 0x000fe4000bf65070 */
[----:B------:R-:W-:Y:S01]  /*ac20*/  ULOP3.LUT UR7, UR6, UR7, URZ, 0x3c, !UPT ;  /* 0x0000000706077292 */ /* 0x000fe2000f8e3cff */
[----:B-1----:R-:W-:Y:S01]  /*ac30*/  IADD3 R124, P3, PT, R87, UR27, RZ ;  /* 0x0000001b577c7c10 */ /* 0x002fe2000ff7e0ff */
[----:B------:R1:W-:Y:S01]  /*ac40*/  LDGSTS.E [R128], desc[UR22][R122.64], P1 ;  /* 0x000000007a807fae */ /* 0x0003e200089a1016 */
[----:B--2---:R-:W-:Y:S02]  /*ac50*/  IADD3 R126, P0, PT, R83, UR27, RZ ;  /* 0x0000001b537e7c10 */ /* 0x004fe4000ff1e0ff */
[----:B------:R-:W-:Y:S02]  /*ac60*/  IADD3.X R125, PT, PT, R86, UR28, RZ, P3, !PT ;  /* 0x0000001c567d7c10 */ /* 0x000fe40009ffe4ff */
[----:B------:R-:W-:-:S03]  /*ac70*/  IADD3.X R127, PT, PT, R82, UR28, RZ, P0, !PT ;  /* 0x0000001c527f7c10 */ /* 0x000fc600087fe4ff */
[----:B------:R2:W-:Y:S01]  /*ac80*/  LDGSTS.E [R128+0x400], desc[UR22][R124.64], P1 ;  /* 0x004000007c807fae */ /* 0x0005e200089a1016 */
[----:B-1----:R-:W-:-:S03]  /*ac90*/  IADD3 R122, P3, PT, R79, UR27, RZ ;  /* 0x0000001b4f7a7c10 */ /* 0x002fc6000ff7e0ff */
[----:B------:R1:W-:Y:S01]  /*aca0*/  LDGSTS.E [R128+0x800], desc[UR22][R126.64], P1 ;  /* 0x008000007e807fae */ /* 0x0003e200089a1016 */
[----:B------:R-:W-:-:S05]  /*acb0*/  IADD3.X R123, PT, PT, R78, UR28, RZ, P3, !PT ;  /* 0x0000001c4e7b7c10 */ /* 0x000fca0009ffe4ff */
[----:B------:R3:W-:Y:S01]  /*acc0*/  LDGSTS.E [R128+0xc00], desc[UR22][R122.64], P1 ;  /* 0x00c000007a807fae */ /* 0x0007e200089a1016 */
[----:B--2---:R-:W-:Y:S02]  /*acd0*/  IADD3 R124, P0, PT, R75, UR27, RZ ;  /* 0x0000001b4b7c7c10 */ /* 0x004fe4000ff1e0ff */
[----:B-1----:R-:W-:Y:S02]  /*ace0*/  IADD3 R126, P3, PT, R71, UR27, RZ ;  /* 0x0000001b477e7c10 */ /* 0x002fe4000ff7e0ff */
[----:B------:R-:W-:Y:S02]  /*acf0*/  IADD3.X R125, PT, PT, R74, UR28, RZ, P0, !PT ;  /* 0x0000001c4a7d7c10 */ /* 0x000fe400087fe4ff */
[----:B------:R-:W-:Y:S02]  /*ad00*/  IADD3.X R127, PT, PT, R70, UR28, RZ, P3, !PT ;  /* 0x0000001c467f7c10 */ /* 0x000fe40009ffe4ff */
[----:B---3--:R-:W-:Y:S01]  /*ad10*/  IADD3 R122, P0, PT, R67, UR27, RZ ;  /* 0x0000001b437a7c10 */ /* 0x008fe2000ff1e0ff */
[----:B------:R1:W-:Y:S03]  /*ad20*/  LDGSTS.E [R128+0x1000], desc[UR22][R124.64], P1 ;  /* 0x010000007c807fae */ /* 0x0003e600089a1016 */
[----:B------:R-:W-:Y:S01]  /*ad30*/  IADD3.X R123, PT, PT, R66, UR28, RZ, P0, !PT ;  /* 0x0000001c427b7c10 */ /* 0x000fe200087fe4ff */
[----:B------:R2:W-:Y:S04]  /*ad40*/  LDGSTS.E [R128+0x1400], desc[UR22][R126.64], P1 ;  /* 0x014000007e807fae */ /* 0x0005e800089a1016 */
[----:B------:R3:W-:Y:S01]  /*ad50*/  LDGSTS.E [R128+0x1800], desc[UR22][R122.64], P1 ;  /* 0x018000007a807fae */ /* 0x0007e200089a1016 */
[----:B-1----:R-:W-:-:S02]  /*ad60*/  IADD3 R124, P3, PT, R63, UR27, RZ ;  /* 0x0000001b3f7c7c10 */ /* 0x002fc4000ff7e0ff */
[----:B--2---:R-:W-:Y:S02]  /*ad70*/  IADD3 R126, P0, PT, R59, UR27, RZ ;  /* 0x0000001b3b7e7c10 */ /* 0x004fe4000ff1e0ff */
        /* <DEDUP_REMOVED lines=80> */
[----:B------:R-:W-:Y:S02]  /*b280*/  IADD3 R128, P4, PT, R171, UR27, RZ ;  /* 0x0000001bab807c10 */ /* 0x000fe4000ff9e0ff */
[----:B--2---:R-:W-:Y:S02]  /*b290*/  IADD3 R126, P3, PT, R77, UR27, RZ ;  /* 0x0000001b4d7e7c10 */ /* 0x004fe4000ff7e0ff */
[----:B------:R-:W-:Y:S02]  /*b2a0*/  IADD3.X R125, PT, PT, R80, UR28, RZ, P0, !PT ;  /* 0x0000001c507d7c10 */ /* 0x000fe400087fe4ff */
[----:B------:R-:W-:Y:S02]  /*b2b0*/  IADD3.X R127, PT, PT, R76, UR28, RZ, P3, !PT ;  /* 0x0000001c4c7f7c10 */ /* 0x000fe40009ffe4ff */
[----:B---3--:R-:W-:Y:S01]  /*b2c0*/  IADD3 R122, P0, PT, R73, UR27, RZ ;  /* 0x0000001b497a7c10 */ /* 0x008fe2000ff1e0ff */
[----:B------:R1:W-:Y:S01]  /*b2d0*/  LDGSTS.E [R174+0xa00], desc[UR22][R124.64], P1 ;  /* 0x00a000007cae7fae */ /* 0x0003e200089a1016 */
[----:B------:R-:W-:-:S02]  /*b2e0*/  IADD3.X R129, PT, PT, R172, UR28, RZ, P4, !PT ;  /* 0x0000001cac817c10 */ /* 0x000fc4000a7fe4ff */
[----:B------:R-:W-:Y:S01]  /*b2f0*/  IADD3.X R123, PT, PT, R72, UR28, RZ, P0, !PT ;  /* 0x0000001c487b7c10 */ /* 0x000fe200087fe4ff */
[----:B------:R2:W-:Y:S04]  /*b300*/  LDGSTS.E [R174+0xe00], desc[UR22][R126.64], P1 ;  /* 0x00e000007eae7fae */ /* 0x0005e800089a1016 */
[----:B------:R3:W-:Y:S01]  /*b310*/  LDGSTS.E [R174+0x1200], desc[UR22][R122.64], P1 ;  /* 0x012000007aae7fae */ /* 0x0007e200089a1016 */
[----:B-1----:R-:W-:Y:S02]  /*b320*/  IADD3 R124, P3, PT, R69, UR27, RZ ;  /* 0x0000001b457c7c10 */ /* 0x002fe4000ff7e0ff */
[----:B--2---:R-:W-:Y:S02]  /*b330*/  IADD3 R126, P0, PT, R65, UR27, RZ ;  /* 0x0000001b417e7c10 */ /* 0x004fe4000ff1e0ff */
[----:B------:R-:W-:-:S02]  /*b340*/  IADD3.X R125, PT, PT, R68, UR28, RZ, P3, !PT ;  /* 0x0000001c447d7c10 */ /* 0x000fc40009ffe4ff */
        /* <DEDUP_REMOVED lines=70> */
[----:B--2---:R-:W-:Y:S01]  /*b7b0*/  IADD3 R126, P0, PT, R167, UR27, RZ ;  /* 0x0000001ba77e7c10 */ /* 0x004fe2000ff1e0ff */
[----:B------:R-:W-:Y:S01]  /*b7c0*/  UIADD3 UR27, UP4, UPT, UR27, UR33, URZ ;  /* 0x000000211b1b7290 */ /* 0x000fe2000ff9e0ff */
[----:B------:R-:W-:Y:S02]  /*b7d0*/  IADD3.X R125, PT, PT, R164, UR28, RZ, P3, !PT ;  /* 0x0000001ca47d7c10 */ /* 0x000fe40009ffe4ff */
[----:B------:R-:W-:Y:S01]  /*b7e0*/  IADD3.X R127, PT, PT, R168, UR28, RZ, P0, !PT ;  /* 0x0000001ca87f7c10 */ /* 0x000fe200087fe4ff */
[----:B---3--:R-:W-:Y:S01]  /*b7f0*/  IMAD.U32 R122, RZ, RZ, UR6 ;  /* 0x00000006ff7a7e24 */ /* 0x008fe2000f8e00ff */
[----:B------:R-:W-:Y:S01]  /*b800*/  UIADD3.X UR28, UPT, UPT, UR28, UR34, URZ, UP4, !UPT ;  /* 0x000000221c1c7290 */ /* 0x000fe2000a7fe4ff */
[----:B------:R2:W-:Y:S04]  /*b810*/  LDGSTS.E [R174+0x7600], desc[UR22][R124.64], P1 ;  /* 0x076000007cae7fae */ /* 0x0005e800089a1016 */
[----:B------:R2:W-:Y:S04]  /*b820*/  LDGSTS.E [R174+0x7a00], desc[UR22][R126.64], P1 ;  /* 0x07a000007eae7fae */ /* 0x0005e800089a1016 */
[----:B------:R2:W-:Y:S04]  /*b830*/  LDGSTS.E [R174+0x7e00], desc[UR22][R128.64], P1 ;  /* 0x07e0000080ae7fae */ /* 0x0005e800089a1016 */
[----:B------:R-:W0:Y:S01]  /*b840*/  LDGDEPBAR ;  /* 0x00000000000079af */ /* 0x000e220000000000 */
[----:B------:R-:W-:Y:S05]  /*b850*/  BRA.U UP3, `(.L_x_10) ;  /* 0xffffffe503287547 */ /* 0x000fea000b83ffff */
.L_x_7:
[----:B-1----:R-:W3:Y:S01]  /*b860*/  LDL.LU R123, [R1] ;  /* 0x00000000017b7983 */ /* 0x002ee20000300800 */
[----:B------:R-:W3:Y:S01]  /*b870*/  LDCU.128 UR16, c[0x0][0x390] ;  /* 0x00007200ff1077ac */ /* 0x000ee20008000c00 */
[----:B------:R-:W1:Y:S01]  /*b880*/  LDC R133, c[0x0][0x3b8] ;  /* 0x0000ee00ff857b82 */ /* 0x000e620000000800 */
[C---:B------:R-:W-:Y:S01]  /*b890*/  LOP3.LUT R132, R2.reuse, R3, RZ, 0xfc, !PT ;  /* 0x0000000302847212 */ /* 0x040fe200078efcff */
[----:B--2---:R-:W2:Y:S01]  /*b8a0*/  S2R R124, SR_TID.X ;  /* 0x00000000007c7919 */ /* 0x004ea20000002100 */
[----:B------:R-:W4:Y:S01]  /*b8b0*/  LDCU UR5, c[0x0][0x39c] ;  /* 0x00007380ff0577ac */ /* 0x000f220008000800 */
[--C-:B------:R-:W-:Y:S01]  /*b8c0*/  LOP3.LUT R10, R2, 0x2, R3.reuse, 0xfe, !PT ;  /* 0x00000002020a7812 */ /* 0x100fe200078efe03 */
[----:B------:R-:W-:Y:S01]  /*b8d0*/  IMAD.U32 R159, RZ, RZ, UR29 ;  /* 0x0000001dff9f7e24 */ /* 0x000fe2000f8e00ff */
[----:B------:R-:W-:Y:S01]  /*b8e0*/  LOP3.LUT R0, R132, 0xfe, RZ, 0xfc, !PT ;  /* 0x000000fe84007812 */ /* 0x000fe200078efcff */
[----:B------:R-:W5:Y:S01]  /*b8f0*/  LDCU UR4, c[0x0][0x3b4] ;  /* 0x00007680ff0477ac */ /* 0x000f620008000800 */
[----:B------:R-:W-:-:S02]  /*b900*/  LOP3.LUT R8, R2, 0x4, R3, 0xfe, !PT ;  /* 0x0000000402087812 */ /* 0x000fc400078efe03 */
[C-C-:B------:R-:W-:Y:S02]  /*b910*/  LOP3.LUT R192, R2.reuse, 0x1e, R3.reuse, 0xfe, !PT ;  /* 0x0000001e02c07812 */ /* 0x140fe400078efe03 */
[C-C-:B------:R-:W-:Y:S02]  /*b920*/  LOP3.LUT R191, R2.reuse, 0x1c, R3.reuse, 0xfe, !PT ;  /* 0x0000001c02bf7812 */ /* 0x140fe400078efe03 */
[C-C-:B------:R-:W-:Y:S02]  /*b930*/  LOP3.LUT R190, R2.reuse, 0x1a, R3.reuse, 0xfe, !PT ;  /* 0x0000001a02be7812 */ /* 0x140fe400078efe03 */
[C-C-:B------:R-:W-:Y:S02]  /*b940*/  LOP3.LUT R189, R2.reuse, 0x18, R3.reuse, 0xfe, !PT ;  /* 0x0000001802bd7812 */ /* 0x140fe400078efe03 */
[C-C-:B------:R-:W-:Y:S02]  /*b950*/  LOP3.LUT R188, R2.reuse, 0x16, R3.reuse, 0xfe, !PT ;  /* 0x0000001602bc7812 */ /* 0x140fe400078efe03 */
[----:B------:R-:W-:-:S02]  /*b960*/  LOP3.LUT R139, R2, 0x14, R3, 0xfe, !PT ;  /* 0x00000014028b7812 */ /* 0x000fc400078efe03 */
[C-C-:B------:R-:W-:Y:S02]  /*b970*/  LOP3.LUT R137, R2.reuse, 0x12, R3.reuse, 0xfe, !PT ;  /* 0x0000001202897812 */ /* 0x140fe400078efe03 */
[--C-:B------:R-:W-:Y:S01]  /*b980*/  LOP3.LUT R138, R2, 0x10, R3.reuse, 0xfe, !PT ;  /* 0x00000010028a7812 */ /* 0x100fe200078efe03 */
[-C--:B-1----:R-:W-:Y:S01]  /*b990*/  IMAD R141, R8, R133.reuse, RZ ;  /* 0x00000085088d7224 */ /* 0x082fe200078e02ff */
[C-C-:B------:R-:W-:Y:S02]  /*b9a0*/  LOP3.LUT R134, R2.reuse, 0xe, R3.reuse, 0xfe, !PT ;  /* 0x0000000e02867812 */ /* 0x140fe400078efe03 */
[C-C-:B------:R-:W-:Y:S02]  /*b9b0*/  LOP3.LUT R136, R2.reuse, 0xc, R3.reuse, 0xfe, !PT ;  /* 0x0000000c02887812 */ /* 0x140fe400078efe03 */
[C-C-:B------:R-:W-:Y:S02]  /*b9c0*/  LOP3.LUT R135, R2.reuse, 0xa, R3.reuse, 0xfe, !PT ;  /* 0x0000000a02877812 */ /* 0x140fe400078efe03 */
[--C-:B------:R-:W-:Y:S01]  /*b9d0*/  LOP3.LUT R156, R2, 0x8, R3.reuse, 0xfe, !PT ;  /* 0x00000008029c7812 */ /* 0x100fe200078efe03 */
[----:B--2---:R-:W-:Y:S01]  /*b9e0*/  IMAD.SHL.U32 R125, R124, 0x10, RZ ;  /* 0x000000107c7d7824 */ /* 0x004fe200078e00ff */
[----:B------:R-:W-:Y:S01]  /*b9f0*/  LOP3.LUT R2, R2, 0x6, R3, 0xfe, !PT ;  /* 0x0000000602027812 */ /* 0x000fe200078efe03 */
[----:B------:R-:W-:-:S03]  /*ba00*/  IMAD R3, R10, R133, RZ ;  /* 0x000000850a037224 */ /* 0x000fc600078e02ff */
[----:B------:R-:W-:Y:S02]  /*ba10*/  LOP3.LUT R5, R125, 0xf0, RZ, 0xc0, !PT ;  /* 0x000000f07d057812 */ /* 0x000fe400078ec0ff */
[C---:B---3--:R-:W-:Y:S01]  /*ba20*/  ISETP.GE.AND P0, PT, R123.reuse, UR18, PT ;  /* 0x000000127b007c0c */ /* 0x048fe2000bf06270 */
[----:B-----5:R-:W-:-:S03]  /*ba30*/  IMAD R4, R123, UR4, RZ ;  /* 0x000000047b047c24 */ /* 0x020fc6000f8e02ff */
[----:B----4-:R-:W-:Y:S01]  /*ba40*/  ISETP.LT.AND P1, PT, R0, UR5, !P0 ;  /* 0x0000000500007c0c */ /* 0x010fe2000c721270 */
[----:B------:R-:W-:Y:S01]  /*ba50*/  IMAD.SHL.U32 R0, R124, 0x80, RZ ;  /* 0x000000807c007824 */ /* 0x000fe200078e00ff */
[----:B------:R-:W-:Y:S02]  /*ba60*/  ISETP.LT.AND P4, PT, R10, UR19, !P0 ;  /* 0x000000130a007c0c */ /* 0x000fe4000c781270 */
[----:B------:R-:W-:Y:S02]  /*ba70*/  ISETP.LT.AND P3, PT, R8, UR19, !P0 ;  /* 0x0000001308007c0c */ /* 0x000fe4000c761270 */
[----:B------:R-:W-:Y:S02]  /*ba80*/  LOP3.LUT R6, R0, 0x800, RZ, 0xc0, !PT ;  /* 0x0000080000067812 */ /* 0x000fe400078ec0ff */
[----:B------:R-:W-:Y:S02]  /*ba90*/  LEA R0, P5, R4, UR16, 0x2 ;  /* 0x0000001004007c11 */ /* 0x000fe4000f8a10ff */
[----:B------:R-:W-:Y:S01]  /*baa0*/  IADD3 R148, PT, PT, R5, UR10, R6 ;  /* 0x0000000a05947c10 */ /* 0x000fe2000fffe006 */
[----:B------:R-:W-:Y:S10]  /*bab0*/  BRA.U !UP2, `(.L_x_11) ;  /* 0x000000010a107547 */ /* 0x000ff4000b800000 */
[----:B------:R-:W-:-:S06]  /*bac0*/  USHF.L.U32 UR6, UR6, 0x1f, URZ ;  /* 0x0000001f06067899 */ /* 0x000fcc00080006ff */
[----:B------:R-:W-:-:S04]  /*bad0*/  IMAD.U32 R5, RZ, RZ, UR6 ;  /* 0x00000006ff057e24 */ /* 0x000fc8000f8e00ff */
[----:B------:R-:W1:Y:S02]  /*bae0*/  SYNCS.PHASECHK.TRANS64.TRYWAIT P6, [UR12], R5 ;  /* 0x00000005ff0075a7 */ /* 0x000e6400080c110c */
[----:B-1----:R-:W-:Y:S05]  /*baf0*/  @!P6 BRA `(.L_x_12) ;  /* 0x0000004400c8e947 */ /* 0x002fea0003800000 */
.L_x_11:
[----:B------:R-:W-:-:S04]  /*bb00*/  DEPBAR.LE SB0, 0x0 ;  /* 0x000080000000791a */ /* 0x000fc80000000000 */
[----:B------:R-:W-:Y:S01]  /*bb10*/  BAR.SYNC.DEFER_BLOCKING 0x0 ;  /* 0x0000000000007b1d */ /* 0x000fe20000010000 */
[C---:B------:R-:W-:Y:S01]  /*bb20*/  ISETP.LT.AND P6, PT, R2.reuse, UR19, !P0 ;  /* 0x0000001302007c0c */ /* 0x040fe2000c7c1270 */
[-C--:B------:R-:W-:Y:S01]  /*bb30*/  IMAD R143, R2, R133.reuse, RZ ;  /* 0x00000085028f7224 */ /* 0x080fe200078e02ff */
[----:B------:R-:W-:Y:S01]  /*bb40*/  LEA.HI.X.SX32 R2, R4, UR17, 0x2, P5 ;  /* 0x0000001104027c11 */ /* 0x000fe2000a8f16ff */
[-C--:B------:R-:W-:Y:S02]  /*bb50*/  IMAD R180, R132, R133.reuse, RZ ;  /* 0x0000008584b47224 */ /* 0x080fe400078e02ff */
[-C--:B------:R-:W-:Y:S01]  /*bb60*/  IMAD R149, R156, R133.reuse, RZ ;  /* 0x000000859c957224 */ /* 0x080fe200078e02ff */
[----:B------:R-:W1:Y:S01]  /*bb70*/  LDCU UR4, c[0x0][0x39c] ;  /* 0x00007380ff0477ac */ /* 0x000e620008000800 */
[-C--:B------:R-:W-:Y:S01]  /*bb80*/  IMAD R151, R135, R133.reuse, RZ ;  /* 0x0000008587977224 */ /* 0x080fe200078e02ff */
[----:B------:R-:W-:Y:S01]  /*bb90*/  LEA R144, P5, R180, R0, 0x2 ;  /* 0x00000000b4907211 */ /* 0x000fe200078a10ff */
[----:B------:R-:W2:Y:S01]  /*bba0*/  S2R R160, SR_TID.X ;  /* 0x0000000000a07919 */ /* 0x000ea20000002100 */
[-C--:B------:R-:W-:Y:S01]  /*bbb0*/  IMAD R157, R136, R133.reuse, RZ ;  /* 0x00000085889d7224 */ /* 0x080fe200078e02ff */
[----:B------:R-:W3:Y:S01]  /*bbc0*/  LDCU UR5, c[0x0][0x39c] ;  /* 0x00007380ff0577ac */ /* 0x000ee20008000800 */
[----:B------:R-:W-:Y:S01]  /*bbd0*/  LEA.HI.X.SX32 R145, R180, R2, 0x2, P5 ;  /* 0x00000002b4917211 */ /* 0x000fe200028f16ff */
[-C--:B------:R-:W-:Y:S01]  /*bbe0*/  IMAD R161, R134, R133.reuse, RZ ;  /* 0x0000008586a17224 */ /* 0x080fe200078e02ff */
[----:B------:R-:W-:Y:S01]  /*bbf0*/  LEA R140, P5, R141, R0, 0x2 ;  /* 0x000000008d8c7211 */ /* 0x000fe200078a10ff */
[-C--:B------:R-:W-:Y:S01]  /*bc00*/  IMAD R163, R138, R133.reuse, RZ ;  /* 0x000000858aa37224 */ /* 0x080fe200078e02ff */
[----:B------:R-:W4:Y:S01]  /*bc10*/  LDCU UR6, c[0x0][0x39c] ;  /* 0x00007380ff0677ac */ /* 0x000f220008000800 */
[-C--:B------:R-:W-:Y:S01]  /*bc20*/  IMAD R177, R189, R133.reuse, RZ ;  /* 0x00000085bdb17224 */ /* 0x080fe200078e02ff */
[----:B------:R-:W-:Y:S01]  /*bc30*/  LEA.HI.X.SX32 R141, R141, R2, 0x2, P5 ;  /* 0x000000028d8d7211 */ /* 0x000fe200028f16ff */
[----:B------:R-:W-:Y:S01]  /*bc40*/  IMAD R181, R191, R133, RZ ;  /* 0x00000085bfb57224 */ /* 0x000fe200078e02ff */
[----:B------:R-:W-:Y:S01]  /*bc50*/  LEA R154, P5, R149, R0, 0x2 ;  /* 0x00000000959a7211 */ /* 0x000fe200078a10ff */
[----:B------:R-:W-:Y:S01]  /*bc60*/  IMAD R185, R133, 0x20, R180 ;  /* 0x0000002085b97824 */ /* 0x000fe200078e02b4 */
[----:B------:R-:W5:Y:S01]  /*bc70*/  LDCU UR7, c[0x0][0x39c] ;  /* 0x00007380ff0777ac */ /* 0x000f620008000800 */
[----:B------:R-:W1:Y:S02]  /*bc80*/  @!P2 SYNCS.CCTL.IV [UR10+0x1e000] ;  /* 0x01e00000ff00a9b1 */ /* 0x000e64000800000a */
[----:B-1----:R-:W-:Y:S01]  /*bc90*/  BAR.SYNC.DEFER_BLOCKING 0x0 ;  /* 0x0000000000007b1d */ /* 0x002fe20000010000 */
[----:B------:R-:W-:-:S02]  /*bca0*/  LEA.HI.X.SX32 R155, R149, R2, 0x2, P5 ;  /* 0x00000002959b7211 */ /* 0x000fc400028f16ff */
[----:B------:R-:W-:-:S03]  /*bcb0*/  LEA R150, P5, R157, R0, 0x2 ;  /* 0x000000009d967211 */ /* 0x000fc600078a10ff */
[----:B------:R-:W1:Y:S01]  /*bcc0*/  LDCU UR8, c[0x0][0x39c] ;  /* 0x00007380ff0877ac */ /* 0x000e620008000800 */
[----:B------:R-:W-:Y:S01]  /*bcd0*/  LDTM.16dp32bit_t0_t15.x128 R4, tmem[UR11] ;  /* 0x0000000b000479ee */ /* 0x000fe20008b80000 */
[----:B------:R-:W1:Y:S01]  /*bce0*/  LDTM.16dp32bit_t16_t31.x128 R4, tmem[UR11+0x80] ;  /* 0x0000800b000479ee */ /* 0x000e620008ba0000 */
[----:B--2---:R-:W-:-:S04]  /*bcf0*/  LOP3.LUT R160, R160, 0x7f, RZ, 0xc0, !PT ;  /* 0x0000007fa0a07812 */ /* 0x004fc800078ec0ff */
[----:B------:R-:W-:Y:S01]  /*bd00*/  LEA R193, R160, UR10, 0x4 ;  /* 0x0000000aa0c17c11 */ /* 0x000fe2000f8e20ff */
[----:B------:R-:W2:Y:S01]  /*bd10*/  @!P2 SYNCS.CCTL.IV [UR10+0x1e008] ;  /* 0x01e00800ff00a9b1 */ /* 0x000ea2000800000a */
[----:B------:R-:W-:Y:S01]  /*bd20*/  LEA R146, P2, R3, R0, 0x2 ;  /* 0x0000000003927211 */ /* 0x000fe200078410ff */
[----:B------:R-:W-:-:S03]  /*bd30*/  NOP ;  /* 0x0000000000007918 */ /* 0x000fc60000000000 */
[----:B------:R-:W-:Y:S01]  /*bd40*/  LEA.HI.X.SX32 R147, R3, R2, 0x2, P2 ;  /* 0x0000000203937211 */ /* 0x000fe200010f16ff */
[----:B------:R-:W-:Y:S01]  /*bd50*/  IMAD R3, R159, 0x8, R148 ;  /* 0x000000089f037824 */ /* 0x000fe200078e0294 */
[C---:B------:R-:W-:Y:S01]  /*bd60*/  LEA R142, P2, R143.reuse, R0, 0x2 ;  /* 0x000000008f8e7211 */ /* 0x040fe200078410ff */
[----:B-1----:R-:W-:Y:S02]  /*bd70*/  IMAD.MOV.U32 R168, RZ, RZ, R4 ;  /* 0x000000ffffa87224 */ /* 0x002fe400078e0004 */
[----:B------:R-:W-:Y:S01]  /*bd80*/  IMAD.MOV.U32 R169, RZ, RZ, R6 ;  /* 0x000000ffffa97224 */ /* 0x000fe200078e0006 */
[----:B------:R-:W-:Y:S01]  /*bd90*/  LEA.HI.X.SX32 R143, R143, R2, 0x2, P2 ;  /* 0x000000028f8f7211 */ /* 0x000fe200010f16ff */
[----:B------:R-:W-:Y:S01]  /*bda0*/  IMAD.MOV.U32 R170, RZ, RZ, R8 ;  /* 0x000000ffffaa7224 */ /* 0x000fe200078e0008 */
[C---:B------:R-:W-:Y:S01]  /*bdb0*/  LEA R152, P2, R151.reuse, R0, 0x2 ;  /* 0x0000000097987211 */ /* 0x040fe200078410ff */
[----:B------:R-:W-:Y:S02]  /*bdc0*/  IMAD.MOV.U32 R171, RZ, RZ, R10 ;  /* 0x000000ffffab7224 */ /* 0x000fe400078e000a */
[----:B------:R-:W-:Y:S01]  /*bdd0*/  IMAD.MOV.U32 R158, RZ, RZ, R9 ;  /* 0x000000ffff9e7224 */ /* 0x000fe200078e0009 */
[-C--:B------:R-:W-:Y:S01]  /*bde0*/  LEA.HI.X.SX32 R153, R151, R2.reuse, 0x2, P2 ;  /* 0x0000000297997211 */ /* 0x080fe200010f16ff */
[----:B------:R-:W-:Y:S01]  /*bdf0*/  IMAD.MOV.U32 R159, RZ, RZ, R11 ;  /* 0x000000ffff9f7224 */ /* 0x000fe200078e000b */
[----:B------:R-:W-:Y:S01]  /*be00*/  ISETP.LT.AND P2, PT, R156, UR19, !P0 ;  /* 0x000000139c007c0c */ /* 0x000fe2000c741270 */
[----:B------:R-:W-:Y:S01]  /*be10*/  IMAD.MOV.U32 R156, RZ, RZ, R5 ;  /* 0x000000ffff9c7224 */ /* 0x000fe200078e0005 */
[----:B------:R-:W-:Y:S01]  /*be20*/  LEA.HI.X.SX32 R151, R157, R2, 0x2, P5 ;  /* 0x000000029d977211 */ /* 0x000fe200028f16ff */
[----:B------:R-:W-:Y:S01]  /*be30*/  IMAD.MOV.U32 R157, RZ, RZ, R7 ;  /* 0x000000ffff9d7224 */ /* 0x000fe200078e0007 */
[----:B--2---:R1:W-:Y:S01]  /*be40*/  STS.128 [R3], R168 ;  /* 0x000000a803007388 */ /* 0x0043e20000000c00 */
[----:B------:R-:W-:Y:S01]  /*be50*/  LEA R148, P5, R161, R0, 0x2 ;  /* 0x00000000a1947211 */ /* 0x000fe200078a10ff */
[----:B------:R-:W-:-:S02]  /*be60*/  IMAD.MOV.U32 R164, RZ, RZ, R12 ;  /* 0x000000ffffa47224 */ /* 0x000fc400078e000c */
[----:B------:R-:W-:Y:S01]  /*be70*/  STS.128 [R3+0x400], R156 ;  /* 0x0004009c03007388 */ /* 0x000fe20000000c00 */
[----:B------:R-:W-:Y:S01]  /*be80*/  LEA.HI.X.SX32 R149, R161, R2, 0x2, P5 ;  /* 0x00000002a1957211 */ /* 0x000fe200028f16ff */
[----:B------:R-:W-:Y:S01]  /*be90*/  IMAD.MOV.U32 R165, RZ, RZ, R14 ;  /* 0x000000ffffa57224 */ /* 0x000fe200078e000e */
[C---:B------:R-:W-:Y:S01]  /*bea0*/  LEA R6, P5, R163.reuse, R0, 0x2 ;  /* 0x00000000a3067211 */ /* 0x040fe200078a10ff */
[----:B------:R-:W-:Y:S01]  /*beb0*/  BAR.SYNC.DEFER_BLOCKING 0x0 ;  /* 0x0000000000007b1d */ /* 0x000fe20000010000 */
[----:B------:R-:W-:Y:S02]  /*bec0*/  IMAD.MOV.U32 R166, RZ, RZ, R16 ;  /* 0x000000ffffa67224 */ /* 0x000fe400078e0010 */
[----:B------:R-:W-:Y:S01]  /*bed0*/  LEA.HI.X.SX32 R7, R163, R2, 0x2, P5 ;  /* 0x00000002a3077211 */ /* 0x000fe200028f16ff */
[----:B------:R-:W-:Y:S02]  /*bee0*/  IMAD.MOV.U32 R167, RZ, RZ, R18 ;  /* 0x000000ffffa77224 */ /* 0x000fe400078e0012 */
[----:B------:R-:W-:-:S02]  /*bef0*/  IMAD.MOV.U32 R12, RZ, RZ, R20 ;  /* 0x000000ffff0c7224 */ /* 0x000fc400078e0014 */
[----:B-1----:R-:W-:Y:S02]  /*bf00*/  IMAD.MOV.U32 R168, RZ, RZ, R13 ;  /* 0x000000ffffa87224 */ /* 0x002fe400078e000d */
[----:B------:R-:W-:Y:S02]  /*bf10*/  IMAD.MOV.U32 R169, RZ, RZ, R15 ;  /* 0x000000ffffa97224 */ /* 0x000fe400078e000f */
[----:B------:R-:W-:Y:S02]  /*bf20*/  IMAD.MOV.U32 R170, RZ, RZ, R17 ;  /* 0x000000ffffaa7224 */ /* 0x000fe400078e0011 */
[----:B------:R-:W-:Y:S02]  /*bf30*/  IMAD.MOV.U32 R171, RZ, RZ, R19 ;  /* 0x000000ffffab7224 */ /* 0x000fe400078e0013 */
[----:B------:R-:W-:Y:S02]  /*bf40*/  IMAD.MOV.U32 R13, RZ, RZ, R22 ;  /* 0x000000ffff0d7224 */ /* 0x000fe400078e0016 */
[----:B------:R-:W-:-:S02]  /*bf50*/  IMAD.MOV.U32 R14, RZ, RZ, R24 ;  /* 0x000000ffff0e7224 */ /* 0x000fc400078e0018 */
[----:B------:R-:W-:Y:S02]  /*bf60*/  IMAD.MOV.U32 R15, RZ, RZ, R26 ;  /* 0x000000ffff0f7224 */ /* 0x000fe400078e001a */
[----:B------:R-:W-:Y:S01]  /*bf70*/  IMAD.MOV.U32 R16, RZ, RZ, R21 ;  /* 0x000000ffff107224 */ /* 0x000fe200078e0015 */
[----:B------:R-:W1:Y:S01]  /*bf80*/  LDS.128 R160, [R193] ;  /* 0x00000000c1a07984 */ /* 0x000e620000000c00 */
[----:B------:R-:W-:Y:S02]  /*bf90*/  IMAD.MOV.U32 R17, RZ, RZ, R23 ;  /* 0x000000ffff117224 */ /* 0x000fe400078e0017 */
[----:B------:R-:W-:Y:S01]  /*bfa0*/  IMAD.MOV.U32 R18, RZ, RZ, R25 ;  /* 0x000000ffff127224 */ /* 0x000fe200078e0019 */
[----:B------:R-:W-:Y:S01]  /*bfb0*/  LDS.128 R156, [R193+0x800] ;  /* 0x00080000c19c7984 */ /* 0x000fe20000000c00 */
[----:B------:R-:W-:Y:S02]  /*bfc0*/  IMAD.MOV.U32 R19, RZ, RZ, R27 ;  /* 0x000000ffff137224 */ /* 0x000fe400078e001b */
[----:B------:R-:W-:Y:S01]  /*bfd0*/  IMAD.MOV.U32 R24, RZ, RZ, R28 ;  /* 0x000000ffff187224 */ /* 0x000fe200078e001c */
[----:B------:R-:W-:Y:S01]  /*bfe0*/  BAR.SYNC.DEFER_BLOCKING 0x0 ;  /* 0x0000000000007b1d */ /* 0x000fe20000010000 */
[----:B------:R-:W-:-:S02]  /*bff0*/  IMAD.MOV.U32 R25, RZ, RZ, R30 ;  /* 0x000000ffff197224 */ /* 0x000fc400078e001e */
[----:B------:R-:W-:Y:S02]  /*c000*/  IMAD.MOV.U32 R26, RZ, RZ, R32 ;  /* 0x000000ffff1a7224 */ /* 0x000fe400078e0020 */
[----:B------:R-:W-:Y:S02]  /*c010*/  IMAD.MOV.U32 R27, RZ, RZ, R34 ;  /* 0x000000ffff1b7224 */ /* 0x000fe400078e0022 */
[----:B------:R-:W-:Y:S02]  /*c020*/  IMAD.MOV.U32 R172, RZ, RZ, R29 ;  /* 0x000000ffffac7224 */ /* 0x000fe400078e001d */
[----:B------:R-:W-:Y:S02]  /*c030*/  IMAD.MOV.U32 R173, RZ, RZ, R31 ;  /* 0x000000ffffad7224 */ /* 0x000fe400078e001f */
[----:B------:R-:W-:Y:S02]  /*c040*/  IMAD.MOV.U32 R174, RZ, RZ, R33 ;  /* 0x000000ffffae7224 */ /* 0x000fe400078e0021 */
[----:B------:R-:W-:-:S02]  /*c050*/  IMAD.MOV.U32 R175, RZ, RZ, R35 ;  /* 0x000000ffffaf7224 */ /* 0x000fc400078e0023 */
[----:B------:R-:W-:Y:S02]  /*c060*/  IMAD.MOV.U32 R20, RZ, RZ, R37 ;  /* 0x000000ffff147224 */ /* 0x000fe400078e0025 */
[----:B------:R-:W-:Y:S02]  /*c070*/  IMAD.MOV.U32 R21, RZ, RZ, R39 ;  /* 0x000000ffff157224 */ /* 0x000fe400078e0027 */
[----:B------:R-:W-:Y:S02]  /*c080*/  IMAD.MOV.U32 R22, RZ, RZ, R41 ;  /* 0x000000ffff167224 */ /* 0x000fe400078e0029 */
[----:B------:R-:W-:Y:S02]  /*c090*/  IMAD.MOV.U32 R23, RZ, RZ, R43 ;  /* 0x000000ffff177224 */ /* 0x000fe400078e002b */
[-C--:B------:R-:W-:Y:S01]  /*c0a0*/  IMAD R5, R137, R133.reuse, RZ ;  /* 0x0000008589057224 */ /* 0x080fe200078e02ff */
[----:B------:R-:W-:Y:S01]  /*c0b0*/  STS.128 [R3], R164 ;  /* 0x000000a403007388 */ /* 0x000fe20000000c00 */
[----:B------:R-:W-:-:S02]  /*c0c0*/  IMAD R9, R139, R133, RZ ;  /* 0x000000858b097224 */ /* 0x000fc400078e02ff */
[----:B------:R-:W-:Y:S01]  /*c0d0*/  IMAD R11, R188, R133, RZ ;  /* 0x00000085bc0b7224 */ /* 0x000fe200078e02ff */
[----:B------:R-:W-:Y:S01]  /*c0e0*/  STS.128 [R3+0x400], R168 ;  /* 0x000400a803007388 */ /* 0x000fe20000000c00 */
[C---:B------:R-:W-:Y:S01]  /*c0f0*/  LEA R4, P5, R5.reuse, R0, 0x2 ;  /* 0x0000000005047211 */ /* 0x040fe200078a10ff */
[----:B------:R-:W-:Y:S01]  /*c100*/  IMAD.MOV.U32 R176, RZ, RZ, R45 ;  /* 0x000000ffffb07224 */ /* 0x000fe200078e002d */
[----:B------:R-:W-:Y:S02]  /*c110*/  BAR.SYNC.DEFER_BLOCKING 0x0 ;  /* 0x0000000000007b1d */ /* 0x000fe40000010000 */
[----:B------:R-:W-:Y:S01]  /*c120*/  LEA.HI.X.SX32 R5, R5, R2, 0x2, P5 ;  /* 0x0000000205057211 */ /* 0x000fe200028f16ff */
[----:B------:R-:W-:Y:S01]  /*c130*/  IMAD.MOV.U32 R178, RZ, RZ, R49 ;  /* 0x000000ffffb27224 */ /* 0x000fe200078e0031 */
[C---:B------:R-:W-:Y:S01]  /*c140*/  LEA R8, P5, R9.reuse, R0, 0x2 ;  /* 0x0000000009087211 */ /* 0x040fe200078a10ff */
[----:B------:R-:W-:Y:S02]  /*c150*/  IMAD.MOV.U32 R179, RZ, RZ, R51 ;  /* 0x000000ffffb37224 */ /* 0x000fe400078e0033 */
[----:B------:R-:W-:Y:S01]  /*c160*/  IMAD.MOV.U32 R180, RZ, RZ, R61 ;  /* 0x000000ffffb47224 */ /* 0x000fe200078e003d */
[----:B------:R-:W-:Y:S01]  /*c170*/  LEA.HI.X.SX32 R9, R9, R2, 0x2, P5 ;  /* 0x0000000209097211 */ /* 0x000fe200028f16ff */
[----:B------:R-:W-:Y:S01]  /*c180*/  IMAD.MOV.U32 R182, RZ, RZ, R65 ;  /* 0x000000ffffb67224 */ /* 0x000fe200078e0041 */
[----:B------:R-:W-:Y:S01]  /*c190*/  LEA R10, P5, R11, R0, 0x2 ;  /* 0x000000000b0a7211 */ /* 0x000fe200078a10ff */
[----:B------:R-:W-:-:S02]  /*c1a0*/  IMAD.MOV.U32 R183, RZ, RZ, R67 ;  /* 0x000000ffffb77224 */ /* 0x000fc400078e0043 */
[----:B------:R-:W-:Y:S01]  /*c1b0*/  IMAD.MOV.U32 R184, RZ, RZ, R77 ;  /* 0x000000ffffb87224 */ /* 0x000fe200078e004d */
[----:B------:R-:W-:Y:S01]  /*c1c0*/  LEA.HI.X.SX32 R11, R11, R2, 0x2, P5 ;  /* 0x000000020b0b7211 */ /* 0x000fe200028f16ff */
[----:B------:R-:W-:Y:S02]  /*c1d0*/  IMAD.MOV.U32 R186, RZ, RZ, R81 ;  /* 0x000000ffffba7224 */ /* 0x000fe400078e0051 */
[----:B------:R-:W-:Y:S01]  /*c1e0*/  IMAD.MOV.U32 R187, RZ, RZ, R83 ;  /* 0x000000ffffbb7224 */ /* 0x000fe200078e0053 */
[----:B------:R-:W2:Y:S04]  /*c1f0*/  LDS.128 R168, [R193] ;  /* 0x00000000c1a87984 */ /* 0x000ea80000000c00 */
[----:B------:R-:W-:Y:S01]  /*c200*/  LDS.128 R164, [R193+0x800] ;  /* 0x00080000c1a47984 */ /* 0x000fe20000000c00 */
[----:B------:R-:W-:Y:S06]  /*c210*/  BAR.SYNC.DEFER_BLOCKING 0x0 ;  /* 0x0000000000007b1d */ /* 0x000fec0000010000 */
[----:B------:R1:W-:Y:S04]  /*c220*/  STS.128 [R3], R12 ;  /* 0x0000000c03007388 */ /* 0x0003e80000000c00 */
[----:B------:R3:W-:Y:S01]  /*c230*/  STS.128 [R3+0x400], R16 ;  /* 0x0004001003007388 */ /* 0x0007e20000000c00 */
[----:B------:R-:W-:Y:S01]  /*c240*/  BAR.SYNC.DEFER_BLOCKING 0x0 ;  /* 0x0000000000007b1d */ /* 0x000fe20000010000 */
[----:B-1----:R-:W-:Y:S01]  /*c250*/  LEA R12, P5, R177, R0, 0x2 ;  /* 0x00000000b10c7211 */ /* 0x002fe200078a10ff */
[----:B------:R-:W-:-:S02]  /*c260*/  IMAD R15, R190, R133, RZ ;  /* 0x00000085be0f7224 */ /* 0x000fc400078e02ff */
[----:B---3--:R-:W-:Y:S01]  /*c270*/  IMAD.MOV.U32 R16, RZ, RZ, R36 ;  /* 0x000000ffff107224 */ /* 0x008fe200078e0024 */
[----:B------:R-:W-:Y:S01]  /*c280*/  LEA.HI.X.SX32 R13, R177, R2, 0x2, P5 ;  /* 0x00000002b10d7211 */ /* 0x000fe200028f16ff */
[----:B------:R-:W-:Y:S01]  /*c290*/  IMAD.MOV.U32 R17, RZ, RZ, R38 ;  /* 0x000000ffff117224 */ /* 0x000fe200078e0026 */
[C---:B------:R-:W-:Y:S01]  /*c2a0*/  LEA R14, P5, R15.reuse, R0, 0x2 ;  /* 0x000000000f0e7211 */ /* 0x040fe200078a10ff */
[----:B------:R-:W-:Y:S02]  /*c2b0*/  IMAD.MOV.U32 R18, RZ, RZ, R40 ;  /* 0x000000ffff127224 */ /* 0x000fe400078e0028 */
[----:B------:R-:W-:Y:S01]  /*c2c0*/  IMAD.MOV.U32 R19, RZ, RZ, R42 ;  /* 0x000000ffff137224 */ /* 0x000fe200078e002a */
[----:B------:R-:W-:Y:S01]  /*c2d0*/  LEA.HI.X.SX32 R15, R15, R2, 0x2, P5 ;  /* 0x000000020f0f7211 */ /* 0x000fe200028f16ff */
[----:B------:R-:W-:Y:S01]  /*c2e0*/  IMAD.MOV.U32 R177, RZ, RZ, R47 ;  /* 0x000000ffffb17224 */ /* 0x000fe200078e002f */
[----:B------:R-:W1:Y:S04]  /*c2f0*/  LDS.128 R32, [R193] ;  /* 0x00000000c1207984 */ /* 0x000e680000000c00 */
[----:B------:R-:W-:Y:S01]  /*c300*/  LDS.128 R28, [R193+0x800] ;  /* 0x00080000c11c7984 */ /* 0x000fe20000000c00 */
[----:B------:R-:W-:Y:S06]  /*c310*/  BAR.SYNC.DEFER_BLOCKING 0x0 ;  /* 0x0000000000007b1d */ /* 0x000fec0000010000 */
[----:B------:R3:W-:Y:S04]  /*c320*/  STS.128 [R3], R24 ;  /* 0x0000001803007388 */ /* 0x0007e80000000c00 */
[----:B------:R2:W-:Y:S01]  /*c330*/  STS.128 [R3+0x400], R172 ;  /* 0x000400ac03007388 */ /* 0x0005e20000000c00 */
[----:B------:R-:W-:Y:S01]  /*c340*/  BAR.SYNC.DEFER_BLOCKING 0x0 ;  /* 0x0000000000007b1d */ /* 0x000fe20000010000 */
[----:B---3--:R-:W-:-:S02]  /*c350*/  IMAD.MOV.U32 R24, RZ, RZ, R53 ;  /* 0x000000ffff187224 */ /* 0x008fc400078e0035 */
[----:B------:R-:W-:Y:S02]  /*c360*/  IMAD.MOV.U32 R25, RZ, RZ, R55 ;  /* 0x000000ffff197224 */ /* 0x000fe400078e0037 */
[----:B--2---:R-:W-:Y:S02]  /*c370*/  IMAD.MOV.U32 R172, RZ, RZ, R44 ;  /* 0x000000ffffac7224 */ /* 0x004fe400078e002c */
[----:B------:R-:W-:Y:S02]  /*c380*/  IMAD.MOV.U32 R173, RZ, RZ, R46 ;  /* 0x000000ffffad7224 */ /* 0x000fe400078e002e */
[----:B------:R-:W-:Y:S02]  /*c390*/  IMAD.MOV.U32 R174, RZ, RZ, R48 ;  /* 0x000000ffffae7224 */ /* 0x000fe400078e0030 */
[----:B------:R-:W-:Y:S02]  /*c3a0*/  IMAD.MOV.U32 R175, RZ, RZ, R50 ;  /* 0x000000ffffaf7224 */ /* 0x000fe400078e0032 */
[----:B------:R-:W-:-:S02]  /*c3b0*/  IMAD.MOV.U32 R26, RZ, RZ, R57 ;  /* 0x000000ffff1a7224 */ /* 0x000fc400078e0039 */
[----:B------:R-:W-:Y:S01]  /*c3c0*/  IMAD.MOV.U32 R27, RZ, RZ, R59 ;  /* 0x000000ffff1b7224 */ /* 0x000fe200078e003b */
[----:B------:R-:W2:Y:S04]  /*c3d0*/  LDS.128 R40, [R193] ;  /* 0x00000000c1287984 */ /* 0x000ea80000000c00 */
[----:B------:R-:W-:Y:S01]  /*c3e0*/  LDS.128 R36, [R193+0x800] ;  /* 0x00080000c1247984 */ /* 0x000fe20000000c00 */
[----:B------:R-:W-:Y:S06]  /*c3f0*/  BAR.SYNC.DEFER_BLOCKING 0x0 ;  /* 0x0000000000007b1d */ /* 0x000fec0000010000 */
[----:B------:R3:W-:Y:S04]  /*c400*/  STS.128 [R3], R16 ;  /* 0x0000001003007388 */ /* 0x0007e80000000c00 */
[----:B------:R1:W-:Y:S01]  /*c410*/  STS.128 [R3+0x400], R20 ;  /* 0x0004001403007388 */ /* 0x0003e20000000c00 */
[----:B------:R-:W-:Y:S01]  /*c420*/  BAR.SYNC.DEFER_BLOCKING 0x0 ;  /* 0x0000000000007b1d */ /* 0x000fe20000010000 */
[----:B---3--:R-:W-:Y:S01]  /*c430*/  LEA R16, P5, R181, R0, 0x2 ;  /* 0x00000000b5107211 */ /* 0x008fe200078a10ff */
[----:B------:R-:W-:-:S02]  /*c440*/  IMAD R19, R192, R133, RZ ;  /* 0x00000085c0137224 */ /* 0x000fc400078e02ff */
[----:B-1----:R-:W-:Y:S01]  /*c450*/  IMAD.MOV.U32 R20, RZ, RZ, R52 ;  /* 0x000000ffff147224 */ /* 0x002fe200078e0034 */
        /* <DEDUP_REMOVED lines=15> */
[----:B------:R-:W-:Y:S02]  /*c550*/  IMAD.MOV.U32 R174, RZ, RZ, R64 ;  /* 0x000000ffffae7224 */ /* 0x000fe400078e0040 */
[----:B------:R-:W-:Y:S02]  /*c560*/  IMAD.MOV.U32 R175, RZ, RZ, R66 ;  /* 0x000000ffffaf7224 */ /* 0x000fe400078e0042 */
[----:B--2---:R-:W-:Y:S02]  /*c570*/  IMAD.MOV.U32 R176, RZ, RZ, R69 ;  /* 0x000000ffffb07224 */ /* 0x004fe400078e0045 */
        /* <DEDUP_REMOVED lines=10> */
[----:B------:R-:W-:-:S02]  /*c620*/  IMAD R23, R133, 0x2, R185 ;  /* 0x0000000285177824 */ /* 0x000fc400078e02b9 */
[----:B-1----:R-:W-:Y:S01]  /*c630*/  IMAD.MOV.U32 R24, RZ, RZ, R68 ;  /* 0x000000ffff187224 */ /* 0x002fe200078e0044 */
[----:B------:R-:W-:Y:S01]  /*c640*/  LEA.HI.X.SX32 R21, R185, R2, 0x2, P5 ;  /* 0x00000002b9157211 */ /* 0x000fe200028f16ff */
[----:B------:R-:W-:Y:S01]  /*c650*/  IMAD.MOV.U32 R25, RZ, RZ, R70 ;  /* 0x000000ffff197224 */ /* 0x000fe200078e0046 */
[----:B------:R-:W-:Y:S01]  /*c660*/  LEA R22, P5, R23, R0, 0x2 ;  /* 0x0000000017167211 */ /* 0x000fe200078a10ff */
[----:B------:R-:W-:Y:S02]  /*c670*/  IMAD.MOV.U32 R26, RZ, RZ, R72 ;  /* 0x000000ffff1a7224 */ /* 0x000fe400078e0048 */
[----:B------:R-:W-:Y:S02]  /*c680*/  IMAD.MOV.U32 R27, RZ, RZ, R74 ;  /* 0x000000ffff1b7224 */ /* 0x000fe400078e004a */
[----:B------:R-:W-:Y:S02]  /*c690*/  IMAD.MOV.U32 R185, RZ, RZ, R79 ;  /* 0x000000ffffb97224 */ /* 0x000fe400078e004f */
[----:B------:R-:W-:Y:S01]  /*c6a0*/  IMAD R195, R133, 0x2, R23 ;  /* 0x0000000285c37824 */ /* 0x000fe200078e0217 */
[----:B------:R-:W-:Y:S01]  /*c6b0*/  LEA.HI.X.SX32 R23, R23, R2, 0x2, P5 ;  /* 0x0000000217177211 */ /* 0x000fe200028f16ff */
        /* <DEDUP_REMOVED lines=20> */
[----:B---3--:R-:W-:Y:S01]  /*c800*/  IMAD R27, R133, 0x2, R195 ;  /* 0x00000002851b7824 */ /* 0x008fe200078e02c3 */
[----:B------:R-:W-:Y:S01]  /*c810*/  LEA R24, P5, R195, R0, 0x2 ;  /* 0x00000000c3187211 */ /* 0x000fe200078a10ff */
[----:B-1----:R-:W-:-:S03]  /*c820*/  IMAD.MOV.U32 R176, RZ, RZ, R84 ;  /* 0x000000ffffb07224 */ /* 0x002fc600078e0054 */
[----:B------:R-:W-:Y:S01]  /*c830*/  LEA.HI.X.SX32 R25, R195, R2, 0x2, P5 ;  /* 0x00000002c3197211 */ /* 0x000fe200028f16ff */
[----:B------:R-:W-:Y:S01]  /*c840*/  IMAD.MOV.U32 R177, RZ, RZ, R86 ;  /* 0x000000ffffb17224 */ /* 0x000fe200078e0056 */
[----:B------:R-:W-:Y:S01]  /*c850*/  LEA R26, P5, R27, R0, 0x2 ;  /* 0x000000001b1a7211 */ /* 0x000fe200078a10ff */
[----:B------:R-:W-:Y:S02]  /*c860*/  IMAD.MOV.U32 R178, RZ, RZ, R88 ;  /* 0x000000ffffb27224 */ /* 0x000fe400078e0058 */
        /* <DEDUP_REMOVED lines=11> */
[----:B------:R-:W-:Y:S02]  /*c920*/  IMAD.MOV.U32 R174, RZ, RZ, R96 ;  /* 0x000000ffffae7224 */ /* 0x000fe400078e0060 */
[----:B------:R-:W-:Y:S02]  /*c930*/  IMAD.MOV.U32 R175, RZ, RZ, R98 ;  /* 0x000000ffffaf7224 */ /* 0x000fe400078e0062 */
[----:B------:R-:W-:-:S02]  /*c940*/  IMAD.MOV.U32 R94, RZ, RZ, R97 ;  /* 0x000000ffff5e7224 */ /* 0x000fc400078e0061 */
[----:B------:R-:W-:Y:S01]  /*c950*/  IMAD.MOV.U32 R95, RZ, RZ, R99 ;  /* 0x000000ffff5f7224 */ /* 0x000fe200078e0063 */
[----:B------:R-:W3:Y:S01]  /*c960*/  LDS.128 R88, [R193] ;  /* 0x00000000c1587984 */ /* 0x000ee20000000c00 */
[----:B-1----:R-:W-:Y:S01]  /*c970*/  IMAD R185, R133, 0x2, R27 ;  /* 0x0000000285b97824 */ /* 0x002fe200078e021b */
[----:B------:R-:W-:Y:S02]  /*c980*/  LEA.HI.X.SX32 R27, R27, R2, 0x2, P5 ;  /* 0x000000021b1b7211 */ /* 0x000fe400028f16ff */
[----:B------:R-:W-:Y:S01]  /*c990*/  LDS.128 R84, [R193+0x800] ;  /* 0x00080000c1547984 */ /* 0x000fe20000000c00 */
[----:B------:R-:W-:Y:S01]  /*c9a0*/  IMAD R187, R133, 0x2, R185 ;  /* 0x0000000285bb7824 */ /* 0x000fe200078e02b9 */
[----:B------:R-:W-:Y:S01]  /*c9b0*/  BAR.SYNC.DEFER_BLOCKING 0x0 ;  /* 0x0000000000007b1d */ /* 0x000fe20000010000 */
[----:B------:R-:W-:Y:S02]  /*c9c0*/  LEA R184, P5, R185, R0, 0x2 ;  /* 0x00000000b9b87211 */ /* 0x000fe400078a10ff */
[----:B------:R-:W-:-:S02]  /*c9d0*/  IMAD R195, R133, 0x2, R187 ;  /* 0x0000000285c37824 */ /* 0x000fc400078e02bb */
[----:B------:R-:W-:Y:S02]  /*c9e0*/  LEA.HI.X.SX32 R185, R185, R2, 0x2, P5 ;  /* 0x00000002b9b97211 */ /* 0x000fe400028f16ff */
[----:B------:R-:W-:-:S04]  /*c9f0*/  LEA R186, P5, R187, R0, 0x2 ;  /* 0x00000000bbba7211 */ /* 0x000fc800078a10ff */
[----:B------:R-:W-:Y:S02]  /*ca00*/  LEA.HI.X.SX32 R187, R187, R2, 0x2, P5 ;  /* 0x00000002bbbb7211 */ /* 0x000fe400028f16ff */
[----:B------:R-:W-:Y:S01]  /*ca10*/  LEA R194, P5, R195, R0, 0x2 ;  /* 0x00000000c3c27211 */ /* 0x000fe200078a10ff */
[----:B------:R-:W-:Y:S04]  /*ca20*/  STS.128 [R3], R176 ;  /* 0x000000b003007388 */ /* 0x000fe80000000c00 */
[----:B------:R1:W-:Y:S01]  /*ca30*/  STS.128 [R3+0x400], R180 ;  /* 0x000400b403007388 */ /* 0x0003e20000000c00 */
[----:B------:R-:W-:Y:S01]  /*ca40*/  BAR.SYNC.DEFER_BLOCKING 0x0 ;  /* 0x0000000000007b1d */ /* 0x000fe20000010000 */
[----:B-1----:R-:W-:Y:S02]  /*ca50*/  IMAD.MOV.U32 R180, RZ, RZ, R100 ;  /* 0x000000ffffb47224 */ /* 0x002fe400078e0064 */
[----:B------:R-:W-:-:S02]  /*ca60*/  IMAD.MOV.U32 R181, RZ, RZ, R102 ;  /* 0x000000ffffb57224 */ /* 0x000fc400078e0066 */
[----:B------:R-:W-:Y:S02]  /*ca70*/  IMAD.MOV.U32 R182, RZ, RZ, R104 ;  /* 0x000000ffffb67224 */ /* 0x000fe400078e0068 */
[----:B------:R-:W-:Y:S01]  /*ca80*/  IMAD.MOV.U32 R183, RZ, RZ, R106 ;  /* 0x000000ffffb77224 */ /* 0x000fe200078e006a */
[----:B------:R-:W1:Y:S04]  /*ca90*/  LDS.128 R176, [R193] ;  /* 0x00000000c1b07984 */ /* 0x000e680000000c00 */
[----:B------:R-:W-:Y:S01]  /*caa0*/  LDS.128 R96, [R193+0x800] ;  /* 0x00080000c1607984 */ /* 0x000fe20000000c00 */
[----:B------:R-:W-:Y:S06]  /*cab0*/  BAR.SYNC.DEFER_BLOCKING 0x0 ;  /* 0x0000000000007b1d */ /* 0x000fec0000010000 */
[----:B------:R2:W-:Y:S04]  /*cac0*/  STS.128 [R3], R172 ;  /* 0x000000ac03007388 */ /* 0x0005e80000000c00 */
[----:B------:R3:W-:Y:S01]  /*cad0*/  STS.128 [R3+0x400], R92 ;  /* 0x0004005c03007388 */ /* 0x0007e20000000c00 */
[----:B--2---:R-:W-:-:S02]  /*cae0*/  IMAD.MOV.U32 R172, RZ, RZ, R108 ;  /* 0x000000ffffac7224 */ /* 0x004fc400078e006c */
[----:B------:R-:W-:Y:S02]  /*caf0*/  IMAD.MOV.U32 R173, RZ, RZ, R110 ;  /* 0x000000ffffad7224 */ /* 0x000fe400078e006e */
[----:B---3--:R-:W-:Y:S02]  /*cb00*/  IMAD.MOV.U32 R92, RZ, RZ, R101 ;  /* 0x000000ffff5c7224 */ /* 0x008fe400078e0065 */
[----:B------:R-:W-:Y:S01]  /*cb10*/  IMAD.MOV.U32 R93, RZ, RZ, R103 ;  /* 0x000000ffff5d7224 */ /* 0x000fe200078e0067 */
[----:B------:R-:W-:Y:S01]  /*cb20*/  BAR.SYNC.DEFER_BLOCKING 0x0 ;  /* 0x0000000000007b1d */ /* 0x000fe20000010000 */
        /* <DEDUP_REMOVED lines=9> */
[----:B---3--:R-:W-:Y:S01]  /*cbc0*/  IMAD R181, R133, 0x2, R195 ;  /* 0x0000000285b57824 */ /* 0x008fe200078e02c3 */
[----:B------:R-:W-:Y:S01]  /*cbd0*/  LEA.HI.X.SX32 R195, R195, R2, 0x2, P5 ;  /* 0x00000002c3c37211 */ /* 0x000fe200028f16ff */
[----:B------:R-:W-:-:S02]  /*cbe0*/  IMAD.MOV.U32 R180, RZ, RZ, R116 ;  /* 0x000000ffffb47224 */ /* 0x000fc400078e0074 */
[----:B-1----:R-:W-:Y:S01]  /*cbf0*/  IMAD.MOV.U32 R92, RZ, RZ, R109 ;  /* 0x000000ffff5c7224 */ /* 0x002fe200078e006d */
[----:B------:R-:W-:Y:S01]  /*cc00*/  BAR.SYNC.DEFER_BLOCKING 0x0 ;  /* 0x0000000000007b1d */ /* 0x000fe20000010000 */
[----:B------:R-:W-:Y:S01]  /*cc10*/  IMAD.MOV.U32 R93, RZ, RZ, R111 ;  /* 0x000000ffff5d7224 */ /* 0x000fe200078e006f */
[C---:B------:R-:W-:Y:S01]  /*cc20*/  LEA R196, P5, R181.reuse, R0, 0x2 ;  /* 0x00000000b5c47211 */ /* 0x040fe200078a10ff */
[----:B------:R-:W-:Y:S02]  /*cc30*/  IMAD.MOV.U32 R94, RZ, RZ, R113 ;  /* 0x000000ffff5e7224 */ /* 0x000fe400078e0071 */
[----:B------:R-:W-:Y:S01]  /*cc40*/  IMAD.MOV.U32 R95, RZ, RZ, R115 ;  /* 0x000000ffff5f7224 */ /* 0x000fe200078e0073 */
[----:B------:R-:W-:Y:S01]  /*cc50*/  LEA.HI.X.SX32 R197, R181, R2, 0x2, P5 ;  /* 0x00000002b5c57211 */ /* 0x000fe200028f16ff */
[----:B------:R-:W-:Y:S02]  /*cc60*/  IMAD R183, R133, 0x2, R181 ;  /* 0x0000000285b77824 */ /* 0x000fe400078e02b5 */
[----:B------:R-:W-:-:S02]  /*cc70*/  IMAD.MOV.U32 R181, RZ, RZ, R118 ;  /* 0x000000ffffb57224 */ /* 0x000fc400078e0076 */
[----:B------:R-:W-:Y:S01]  /*cc80*/  IMAD R201, R133, 0x2, R183 ;  /* 0x0000000285c97824 */ /* 0x000fe200078e02b7 */
[----:B------:R-:W-:Y:S01]  /*cc90*/  LEA R198, P5, R183, R0, 0x2 ;  /* 0x00000000b7c67211 */ /* 0x000fe200078a10ff */
[----:B------:R-:W-:Y:S02]  /*cca0*/  IMAD.MOV.U32 R182, RZ, RZ, R120 ;  /* 0x000000ffffb67224 */ /* 0x000fe400078e0078 */
[----:B------:R-:W-:Y:S01]  /*ccb0*/  IMAD R203, R133, 0x2, R201 ;  /* 0x0000000285cb7824 */ /* 0x000fe200078e02c9 */
[----:B------:R-:W-:Y:S01]  /*ccc0*/  LEA.HI.X.SX32 R199, R183, R2, 0x2, P5 ;  /* 0x00000002b7c77211 */ /* 0x000fe200028f16ff */
[----:B------:R-:W-:Y:S01]  /*ccd0*/  IMAD.MOV.U32 R183, RZ, RZ, R122 ;  /* 0x000000ffffb77224 */ /* 0x000fe200078e007a */
[----:B------:R-:W-:-:S04]  /*cce0*/  LEA R200, P5, R201, R0, 0x2 ;  /* 0x00000000c9c87211 */ /* 0x000fc800078a10ff */
[----:B------:R-:W-:Y:S01]  /*ccf0*/  LEA.HI.X.SX32 R201, R201, R2, 0x2, P5 ;  /* 0x00000002c9c97211 */ /* 0x000fe200028f16ff */
[----:B------:R-:W1:Y:S01]  /*cd00*/  LDS.128 R112, [R193] ;  /* 0x00000000c1707984 */ /* 0x000e620000000c00 */
[----:B------:R-:W-:-:S03]  /*cd10*/  LEA R202, P5, R203, R0, 0x2 ;  /* 0x00000000cbca7211 */ /* 0x000fc600078a10ff */
[----:B------:R-:W-:Y:S01]  /*cd20*/  LDS.128 R108, [R193+0x800] ;  /* 0x00080000c16c7984 */ /* 0x000fe20000000c00 */
[----:B------:R-:W-:Y:S06]  /*cd30*/  BAR.SYNC.DEFER_BLOCKING 0x0 ;  /* 0x0000000000007b1d */ /* 0x000fec0000010000 */
[----:B------:R3:W-:Y:S04]  /*cd40*/  STS.128 [R3], R172 ;  /* 0x000000ac03007388 */ /* 0x0007e80000000c00 */
[----:B------:R2:W-:Y:S01]  /*cd50*/  STS.128 [R3+0x400], R92 ;  /* 0x0004005c03007388 */ /* 0x0005e20000000c00 */
[----:B---3--:R-:W-:Y:S01]  /*cd60*/  IMAD R173, R133, 0x2, R203 ;  /* 0x0000000285ad7824 */ /* 0x008fe200078e02cb */
[----:B------:R-:W-:Y:S01]  /*cd70*/  LEA.HI.X.SX32 R203, R203, R2, 0x2, P5 ;  /* 0x00000002cbcb7211 */ /* 0x000fe200028f16ff */
[----:B------:R-:W-:-:S02]  /*cd80*/  IMAD.MOV.U32 R172, RZ, RZ, R124 ;  /* 0x000000ffffac7224 */ /* 0x000fc400078e007c */
[----:B--2---:R-:W-:Y:S01]  /*cd90*/  IMAD.MOV.U32 R92, RZ, RZ, R117 ;  /* 0x000000ffff5c7224 */ /* 0x004fe200078e0075 */
[C---:B------:R-:W-:Y:S01]  /*cda0*/  LEA R204, P5, R173.reuse, R0, 0x2 ;  /* 0x00000000adcc7211 */ /* 0x040fe200078a10ff */
[----:B------:R-:W-:Y:S01]  /*cdb0*/  IMAD.MOV.U32 R93, RZ, RZ, R119 ;  /* 0x000000ffff5d7224 */ /* 0x000fe200078e0077 */
[----:B------:R-:W-:Y:S01]  /*cdc0*/  BAR.SYNC.DEFER_BLOCKING 0x0 ;  /* 0x0000000000007b1d */ /* 0x000fe20000010000 */
[----:B------:R-:W-:Y:S01]  /*cdd0*/  IMAD.MOV.U32 R94, RZ, RZ, R121 ;  /* 0x000000ffff5e7224 */ /* 0x000fe200078e0079 */
[----:B------:R-:W-:Y:S01]  /*cde0*/  LEA.HI.X.SX32 R205, R173, R2, 0x2, P5 ;  /* 0x00000002adcd7211 */ /* 0x000fe200028f16ff */
[----:B------:R-:W-:Y:S02]  /*cdf0*/  IMAD.MOV.U32 R95, RZ, RZ, R123 ;  /* 0x000000ffff5f7224 */ /* 0x000fe400078e007b */
[----:B------:R-:W-:Y:S02]  /*ce00*/  IMAD R209, R133, 0x2, R173 ;  /* 0x0000000285d17824 */ /* 0x000fe400078e02ad */
[----:B------:R-:W-:-:S02]  /*ce10*/  IMAD.MOV.U32 R124, RZ, RZ, R125 ;  /* 0x000000ffff7c7224 */ /* 0x000fc400078e007d */
[----:B------:R-:W-:Y:S01]  /*ce20*/  IMAD.MOV.U32 R173, RZ, RZ, R126 ;  /* 0x000000ffffad7224 */ /* 0x000fe200078e007e */
[C---:B------:R-:W-:Y:S01]  /*ce30*/  LEA R206, P5, R209.reuse, R0, 0x2 ;  /* 0x00000000d1ce7211 */ /* 0x040fe200078a10ff */
[----:B------:R-:W-:Y:S02]  /*ce40*/  IMAD.MOV.U32 R125, RZ, RZ, R127 ;  /* 0x000000ffff7d7224 */ /* 0x000fe400078e007f */
[----:B------:R-:W-:Y:S01]  /*ce50*/  IMAD.MOV.U32 R174, RZ, RZ, R128 ;  /* 0x000000ffffae7224 */ /* 0x000fe200078e0080 */
[----:B------:R-:W-:Y:S01]  /*ce60*/  LEA.HI.X.SX32 R207, R209, R2, 0x2, P5 ;  /* 0x00000002d1cf7211 */ /* 0x000fe200028f16ff */
[----:B------:R-:W-:Y:S01]  /*ce70*/  IMAD.MOV.U32 R175, RZ, RZ, R130 ;  /* 0x000000ffffaf7224 */ /* 0x000fe200078e0082 */
[----:B------:R-:W-:Y:S01]  /*ce80*/  ISETP.LT.AND P5, PT, R132, UR19, !P0 ;  /* 0x0000001384007c0c */ /* 0x000fe2000c7a1270 */
[----:B------:R-:W-:Y:S02]  /*ce90*/  IMAD.MOV.U32 R126, RZ, RZ, R129 ;  /* 0x000000ffff7e7224 */ /* 0x000fe400078e0081 */
[----:B------:R-:W-:-:S02]  /*cea0*/  IMAD.MOV.U32 R127, RZ, RZ, R131 ;  /* 0x000000ffff7f7224 */ /* 0x000fc400078e0083 */
[----:B------:R-:W-:Y:S01]  /*ceb0*/  IMAD R209, R133, 0x2, R209 ;  /* 0x0000000285d17824 */ /* 0x000fe200078e02d1 */
[----:B------:R-:W2:Y:S04]  /*cec0*/  LDS.128 R120, [R193] ;  /* 0x00000000c1787984 */ /* 0x000ea80000000c00 */
[----:B------:R-:W-:Y:S01]  /*ced0*/  LDS.128 R116, [R193+0x800] ;  /* 0x00080000c1747984 */ /* 0x000fe20000000c00 */
[----:B------:R-:W-:Y:S06]  /*cee0*/  BAR.SYNC.DEFER_BLOCKING 0x0 ;  /* 0x0000000000007b1d */ /* 0x000fec0000010000 */
[----:B------:R-:W-:Y:S04]  /*cef0*/  STS.128 [R3], R180 ;  /* 0x000000b403007388 */ /* 0x000fe80000000c00 */
[----:B------:R-:W-:Y:S01]  /*cf00*/  STS.128 [R3+0x400], R92 ;  /* 0x0004005c03007388 */ /* 0x000fe20000000c00 */
[----:B------:R-:W-:Y:S06]  /*cf10*/  BAR.SYNC.DEFER_BLOCKING 0x0 ;  /* 0x0000000000007b1d */ /* 0x000fec0000010000 */
[----:B------:R-:W3:Y:S04]  /*cf20*/  LDS.128 R92, [R193] ;  /* 0x00000000c15c7984 */ /* 0x000ee80000000c00 */
[----:B------:R-:W-:Y:S01]  /*cf30*/  LDS.128 R128, [R193+0x800] ;  /* 0x00080000c1807984 */ /* 0x000fe20000000c00 */
[----:B------:R-:W-:Y:S06]  /*cf40*/  BAR.SYNC.DEFER_BLOCKING 0x0 ;  /* 0x0000000000007b1d */ /* 0x000fec0000010000 */
[----:B------:R-:W-:Y:S04]  /*cf50*/  STS.128 [R3], R172 ;  /* 0x000000ac03007388 */ /* 0x000fe80000000c00 */
[----:B------:R1:W-:Y:S01]  /*cf60*/  STS.128 [R3+0x400], R124 ;  /* 0x0004007c03007388 */ /* 0x0003e20000000c00 */
[----:B------:R-:W-:Y:S01]  /*cf70*/  BAR.SYNC.DEFER_BLOCKING 0x0 ;  /* 0x0000000000007b1d */ /* 0x000fe20000010000 */
[----:B-1----:R-:W-:-:S05]  /*cf80*/  LOP3.LUT R3, R132, 0x20, RZ, 0xfc, !PT ;  /* 0x0000002084037812 */ /* 0x002fca00078efcff */
[----:B------:R-:W-:Y:S01]  /*cf90*/  @P5 STG.E desc[UR22][R144.64], R160 ;  /* 0x000000a090005986 */ /* 0x000fe2000c101916 */
[----:B------:R-:W-:-:S03]  /*cfa0*/  ISETP.LT.AND P5, PT, R135, UR19, !P0 ;  /* 0x0000001387007c0c */ /* 0x000fc6000c7a1270 */
        /* <DEDUP_REMOVED lines=16> */
[----:B------:R1:W-:Y:S01]  /*d0b0*/  @P2 STG.E desc[UR22][R4.64], R33 ;  /* 0x0000002104002986 */ /* 0x0003e2000c101916 */
[----:B------:R-:W-:-:S03]  /*d0c0*/  ISETP.LT.AND P2, PT, R191, UR19, !P0 ;  /* 0x00000013bf007c0c */ /* 0x000fc6000c741270 */
[----:B------:R2:W-:Y:S01]  /*d0d0*/  @P5 STG.E desc[UR22][R8.64], R34 ;  /* 0x0000002208005986 */ /* 0x0005e2000c101916 */
[----:B------:R-:W-:-:S03]  /*d0e0*/  ISETP.LT.AND P5, PT, R192, UR19, !P0 ;  /* 0x00000013c0007c0c */ /* 0x000fc6000c7a1270 */
[----:B------:R2:W-:Y:S01]  /*d0f0*/  @P4 STG.E desc[UR22][R10.64], R35 ;  /* 0x000000230a004986 */ /* 0x0005e2000c101916 */
[----:B------:R-:W-:Y:S02]  /*d100*/  ISETP.LT.AND P4, PT, R3, UR19, !P0 ;  /* 0x0000001303007c0c */ /* 0x000fe4000c781270 */
[C---:B------:R-:W-:Y:S01]  /*d110*/  LOP3.LUT R3, R132.reuse, 0x22, RZ, 0xfc, !PT ;  /* 0x0000002284037812 */ /* 0x040fe200078efcff */
[----:B------:R2:W-:Y:S01]  /*d120*/  @P3 STG.E desc[UR22][R12.64], R40 ;  /* 0x000000280c003986 */ /* 0x0005e2000c101916 */
[C---:B-1----:R-:W-:Y:S02]  /*d130*/  LOP3.LUT R4, R132.reuse, 0x32, RZ, 0xfc, !PT ;  /* 0x0000003284047812 */ /* 0x042fe400078efcff */
[----:B------:R-:W-:Y:S01]  /*d140*/  ISETP.LT.AND P3, PT, R3, UR19, !P0 ;  /* 0x0000001303007c0c */ /* 0x000fe2000c761270 */
[----:B------:R-:W-:Y:S01]  /*d150*/  @P6 STG.E desc[UR22][R14.64], R41 ;  /* 0x000000290e006986 */ /* 0x000fe2000c101916 */
[C---:B------:R-:W-:Y:S02]  /*d160*/  LOP3.LUT R3, R132.reuse, 0x24, RZ, 0xfc, !PT ;  /* 0x0000002484037812 */ /* 0x040fe400078efcff */
[C---:B------:R-:W-:Y:S01]  /*d170*/  LOP3.LUT R5, R132.reuse, 0x40, RZ, 0xfc, !PT ;  /* 0x0000004084057812 */ /* 0x040fe200078efcff */
[----:B------:R-:W-:Y:S01]  /*d180*/  @P2 STG.E desc[UR22][R16.64], R42 ;  /* 0x0000002a10002986 */ /* 0x000fe2000c101916 */
[----:B------:R-:W-:Y:S01]  /*d190*/  ISETP.LT.AND P6, PT, R3, UR4, !P0 ;  /* 0x0000000403007c0c */ /* 0x000fe2000c7c1270 */
[----:B------:R-:W1:Y:S01]  /*d1a0*/  LDCU UR4, c[0x0][0x39c] ;  /* 0x00007380ff0477ac */ /* 0x000e620008000800 */
[C---:B------:R-:W-:Y:S01]  /*d1b0*/  LOP3.LUT R3, R132.reuse, 0x26, RZ, 0xfc, !PT ;  /* 0x0000002684037812 */ /* 0x040fe200078efcff */
[----:B------:R-:W-:Y:S01]  /*d1c0*/  @P5 STG.E desc[UR22][R18.64], R43 ;  /* 0x0000002b12005986 */ /* 0x000fe2000c101916 */
[----:B--2---:R-:W-:-:S02]  /*d1d0*/  LOP3.LUT R9, R132, 0x42, RZ, 0xfc, !PT ;  /* 0x0000004284097812 */ /* 0x004fc400078efcff */
[----:B------:R-:W-:Y:S01]  /*d1e0*/  ISETP.LT.AND P2, PT, R3, UR5, !P0 ;  /* 0x0000000503007c0c */ /* 0x000fe2000c741270 */
[----:B------:R-:W2:Y:S01]  /*d1f0*/  LDCU UR5, c[0x0][0x39c] ;  /* 0x00007380ff0577ac */ /* 0x000ea20008000800 */
[C---:B------:R-:W-:Y:S01]  /*d200*/  LOP3.LUT R3, R132.reuse, 0x28, RZ, 0xfc, !PT ;  /* 0x0000002884037812 */ /* 0x040fe200078efcff */
[----:B------:R-:W-:Y:S01]  /*d210*/  @P4 STG.E desc[UR22][R20.64], R48 ;  /* 0x0000003014004986 */ /* 0x000fe2000c101916 */
[C---:B------:R-:W-:Y:S02]  /*d220*/  LOP3.LUT R10, R132.reuse, 0x46, RZ, 0xfc, !PT ;  /* 0x00000046840a7812 */ /* 0x040fe400078efcff */
[----:B----4-:R-:W-:Y:S01]  /*d230*/  ISETP.LT.AND P5, PT, R3, UR6, !P0 ;  /* 0x0000000603007c0c */ /* 0x010fe2000c7a1270 */
[----:B------:R-:W4:Y:S01]  /*d240*/  LDCU UR6, c[0x0][0x39c] ;  /* 0x00007380ff0677ac */ /* 0x000f220008000800 */
[C---:B------:R-:W-:Y:S01]  /*d250*/  LOP3.LUT R3, R132.reuse, 0x2a, RZ, 0xfc, !PT ;  /* 0x0000002a84037812 */ /* 0x040fe200078efcff */
[----:B------:R-:W-:Y:S01]  /*d260*/  @P3 STG.E desc[UR22][R22.64], R49 ;  /* 0x0000003116003986 */ /* 0x000fe2000c101916 */
[----:B------:R-:W-:-:S02]  /*d270*/  LOP3.LUT R12, R132, 0x4a, RZ, 0xfc, !PT ;  /* 0x0000004a840c7812 */ /* 0x000fc400078efcff */
[----:B-----5:R-:W-:Y:S01]  /*d280*/  ISETP.LT.AND P4, PT, R3, UR7, !P0 ;  /* 0x0000000703007c0c */ /* 0x020fe2000c781270 */
[----:B------:R-:W-:Y:S01]  /*d290*/  @P6 STG.E desc[UR22][R24.64], R50 ;  /* 0x0000003218006986 */ /* 0x000fe2000c101916 */
[C---:B------:R-:W-:Y:S01]  /*d2a0*/  LOP3.LUT R3, R132.reuse, 0x2c, RZ, 0xfc, !PT ;  /* 0x0000002c84037812 */ /* 0x040fe200078efcff */
[----:B------:R-:W5:Y:S02]  /*d2b0*/  LDCU UR7, c[0x0][0x39c] ;  /* 0x00007380ff0777ac */ /* 0x000f640008000800 */
[----:B------:R-:W-:Y:S01]  /*d2c0*/  @P2 STG.E desc[UR22][R26.64], R51 ;  /* 0x000000331a002986 */ /* 0x000fe2000c101916 */
[----:B-1----:R-:W-:Y:S01]  /*d2d0*/  ISETP.LT.AND P3, PT, R3, UR4, !P0 ;  /* 0x0000000403007c0c */ /* 0x002fe2000c761270 */
[----:B------:R-:W1:Y:S01]  /*d2e0*/  LDCU UR4, c[0x0][0x39c] ;  /* 0x00007380ff0477ac */ /* 0x000e620008000800 */
[C---:B------:R-:W-:Y:S01]  /*d2f0*/  LOP3.LUT R3, R132.reuse, 0x2e, RZ, 0xfc, !PT ;  /* 0x0000002e84037812 */ /* 0x040fe200078efcff */
[----:B------:R-:W-:Y:S03]  /*d300*/  @P5 STG.E desc[UR22][R184.64], R56 ;  /* 0x00000038b8005986 */ /* 0x000fe6000c101916 */
[----:B--2---:R-:W-:Y:S01]  /*d310*/  ISETP.LT.AND P6, PT, R3, UR5, !P0 ;  /* 0x0000000503007c0c */ /* 0x004fe2000c7c1270 */
[----:B------:R-:W2:Y:S01]  /*d320*/  LDCU UR5, c[0x0][0x39c] ;  /* 0x00007380ff0577ac */ /* 0x000ea20008000800 */
[C---:B------:R-:W-:Y:S01]  /*d330*/  LOP3.LUT R3, R132.reuse, 0x30, RZ, 0xfc, !PT ;  /* 0x0000003084037812 */ /* 0x040fe200078efcff */
[----:B------:R-:W-:Y:S03]  /*d340*/  @P4 STG.E desc[UR22][R186.64], R57 ;  /* 0x00000039ba004986 */ /* 0x000fe6000c101916 */
[----:B----4-:R-:W-:Y:S01]  /*d350*/  ISETP.LT.AND P2, PT, R3, UR6, !P0 ;  /* 0x0000000603007c0c */ /* 0x010fe2000c741270 */
[----:B------:R-:W4:Y:S01]  /*d360*/  LDCU UR6, c[0x0][0x39c] ;  /* 0x00007380ff0677ac */ /* 0x000f220008000800 */
[----:B------:R-:W-:Y:S01]  /*d370*/  LOP3.LUT R3, R132, 0x34, RZ, 0xfc, !PT ;  /* 0x0000003484037812 */ /* 0x000fe200078efcff */
[----:B------:R-:W-:Y:S01]  /*d380*/  @P3 STG.E desc[UR22][R194.64], R58 ;  /* 0x0000003ac2003986 */ /* 0x000fe2000c101916 */
[----:B-----5:R-:W-:Y:S01]  /*d390*/  ISETP.LT.AND P5, PT, R4, UR7, !P0 ;  /* 0x0000000704007c0c */ /* 0x020fe2000c7a1270 */
[----:B------:R-:W5:Y:S01]  /*d3a0*/  LDCU UR7, c[0x0][0x39c] ;  /* 0x00007380ff0777ac */ /* 0x000f620008000800 */
[C---:B------:R-:W-:Y:S01]  /*d3b0*/  LOP3.LUT R4, R132.reuse, 0x38, RZ, 0xfc, !PT ;  /* 0x0000003884047812 */ /* 0x040fe200078efcff */
[----:B------:R-:W-:Y:S01]  /*d3c0*/  @P6 STG.E desc[UR22][R196.64], R59 ;  /* 0x0000003bc4006986 */ /* 0x000fe2000c101916 */
[----:B-1----:R-:W-:Y:S01]  /*d3d0*/  ISETP.LT.AND P4, PT, R3, UR4, !P0 ;  /* 0x0000000403007c0c */ /* 0x002fe2000c781270 */
[----:B------:R-:W1:Y:S01]  /*d3e0*/  LDCU UR4, c[0x0][0x39c] ;  /* 0x00007380ff0477ac */ /* 0x000e620008000800 */
[C---:B------:R-:W-:Y:S01]  /*d3f0*/  LOP3.LUT R3, R132.reuse, 0x36, RZ, 0xfc, !PT ;  /* 0x0000003684037812 */ /* 0x040fe200078efcff */
[----:B------:R-:W3:Y:S03]  /*d400*/  LDS.128 R16, [R193] ;  /* 0x00000000c1107984 */ /* 0x000ee60000000c00 */
[----:B--2---:R-:W-:Y:S01]  /*d410*/  ISETP.LT.AND P3, PT, R3, UR5, !P0 ;  /* 0x0000000503007c0c */ /* 0x004fe2000c761270 */
[----:B------:R-:W2:Y:S01]  /*d420*/  LDCU UR5, c[0x0][0x39c] ;  /* 0x00007380ff0577ac */ /* 0x000ea20008000800 */
[----:B------:R-:W-:Y:S01]  /*d430*/  LOP3.LUT R3, R132, 0x3a, RZ, 0xfc, !PT ;  /* 0x0000003a84037812 */ /* 0x000fe200078efcff */
[----:B------:R-:W-:Y:S01]  /*d440*/  @P2 STG.E desc[UR22][R198.64], R64 ;  /* 0x00000040c6002986 */ /* 0x000fe2000c101916 */
[----:B----4-:R-:W-:Y:S01]  /*d450*/  ISETP.LT.AND P6, PT, R4, UR6, !P0 ;  /* 0x0000000604007c0c */ /* 0x010fe2000c7c1270 */
[----:B------:R-:W4:Y:S01]  /*d460*/  LDCU UR6, c[0x0][0x39c] ;  /* 0x00007380ff0677ac */ /* 0x000f220008000800 */
[----:B------:R-:W-:Y:S01]  /*d470*/  LOP3.LUT R4, R132, 0x3c, RZ, 0xfc, !PT ;  /* 0x0000003c84047812 */ /* 0x000fe200078efcff */
[----:B------:R-:W-:Y:S01]  /*d480*/  @P5 STG.E desc[UR22][R200.64], R65 ;  /* 0x00000041c8005986 */ /* 0x000fe2000c101916 */
[----:B------:R-:W-:-:S02]  /*d490*/  ISETP.LT.AND P2, PT, R3, UR8, !P0 ;  /* 0x0000000803007c0c */ /* 0x000fc4000c741270 */
[----:B------:R-:W-:Y:S01]  /*d4a0*/  LOP3.LUT R3, R132, 0x3e, RZ, 0xfc, !PT ;  /* 0x0000003e84037812 */ /* 0x000fe200078efcff */
[----:B------:R-:W-:Y:S01]  /*d4b0*/  @P4 STG.E desc[UR22][R202.64], R66 ;  /* 0x00000042ca004986 */ /* 0x000fe2000c101916 */
[----:B-1----:R-:W-:Y:S01]  /*d4c0*/  ISETP.LT.AND P5, PT, R4, UR4, !P0 ;  /* 0x0000000404007c0c */ /* 0x002fe2000c7a1270 */
[----:B------:R-:W1:Y:S01]  /*d4d0*/  LDCU UR4, c[0x0][0x39c] ;  /* 0x00007380ff0477ac */ /* 0x000e620008000800 */
[----:B-----5:R-:W-:Y:S01]  /*d4e0*/  ISETP.LT.AND P4, PT, R3, UR7, !P0 ;  /* 0x0000000703007c0c */ /* 0x020fe2000c781270 */
[----:B------:R-:W-:Y:S01]  /*d4f0*/  @P3 STG.E desc[UR22][R204.64], R67 ;  /* 0x00000043cc003986 */ /* 0x000fe2000c101916 */
[----:B------:R-:W-:Y:S01]  /*d500*/  IMAD R3, R133, 0x2, R209 ;  /* 0x0000000285037824 */ /* 0x000fe200078e02d1 */
[----:B--2---:R-:W-:Y:S02]  /*d510*/  ISETP.LT.AND P3, PT, R5, UR5, !P0 ;  /* 0x0000000505007c0c */ /* 0x004fe4000c761270 */
[----:B------:R-:W-:Y:S01]  /*d520*/  @P6 STG.E desc[UR22][R206.64], R72 ;  /* 0x00000048ce006986 */ /* 0x000fe2000c101916 */
[----:B------:R-:W-:Y:S01]  /*d530*/  LEA R4, P6, R209, R0, 0x2 ;  /* 0x00000000d1047211 */ /* 0x000fe200078c10ff */
[----:B------:R-:W-:Y:S01]  /*d540*/  IMAD R11, R133, 0x2, R3 ;  /* 0x00000002850b7824 */ /* 0x000fe200078e0203 */
[----:B------:R-:W2:Y:S01]  /*d550*/  LDCU UR5, c[0x0][0x39c] ;  /* 0x00007380ff0577ac */ /* 0x000ea20008000800 */
[----:B------:R-:W5:Y:S01]  /*d560*/  LDS.128 R192, [R193+0x800] ;  /* 0x00080000c1c07984 */ /* 0x000f620000000c00 */
[----:B------:R-:W-:-:S02]  /*d570*/  LEA.HI.X.SX32 R5, R209, R2, 0x2, P6 ;  /* 0x00000002d1057211 */ /* 0x000fc400030f16ff */
[----:B------:R-:W-:-:S03]  /*d580*/  LEA R6, P6, R3, R0, 0x2 ;  /* 0x0000000003067211 */ /* 0x000fc600078c10ff */
[----:B------:R2:W-:Y:S01]  /*d590*/  @P2 STG.E desc[UR22][R4.64], R73 ;  /* 0x0000004904002986 */ /* 0x0005e2000c101916 */
[----:B------:R-:W-:Y:S02]  /*d5a0*/  LEA.HI.X.SX32 R7, R3, R2, 0x2, P6 ;  /* 0x0000000203077211 */ /* 0x000fe400030f16ff */
[----:B------:R-:W-:Y:S02]  /*d5b0*/  LEA R8, P6, R11, R0, 0x2 ;  /* 0x000000000b087211 */ /* 0x000fe400078c10ff */
[----:B-1----:R-:W-:Y:S01]  /*d5c0*/  ISETP.LT.AND P2, PT, R9, UR4, !P0 ;  /* 0x0000000409007c0c */ /* 0x002fe2000c741270 */
[----:B------:R-:W1:Y:S01]  /*d5d0*/  LDCU UR4, c[0x0][0x39c] ;  /* 0x00007380ff0477ac */ /* 0x000e620008000800 */
[----:B------:R-:W-:Y:S01]  /*d5e0*/  LEA.HI.X.SX32 R9, R11, R2, 0x2, P6 ;  /* 0x000000020b097211 */ /* 0x000fe200030f16ff */
[----:B------:R-:W-:Y:S01]  /*d5f0*/  IMAD R11, R133, 0x2, R11 ;  /* 0x00000002850b7824 */ /* 0x000fe200078e020b */
[----:B------:R-:W-:Y:S01]  /*d600*/  LOP3.LUT R3, R132, 0x44, RZ, 0xfc, !PT ;  /* 0x0000004484037812 */ /* 0x000fe200078efcff */
[----:B------:R3:W-:Y:S03]  /*d610*/  @P5 STG.E desc[UR22][R6.64], R74 ;  /* 0x0000004a06005986 */ /* 0x0007e6000c101916 */
[----:B----4-:R-:W-:Y:S01]  /*d620*/  ISETP.LT.AND P5, PT, R3, UR6, !P0 ;  /* 0x0000000603007c0c */ /* 0x010fe2000c7a1270 */
[----:B------:R-:W-:Y:S01]  /*d630*/  IMAD R3, R133, 0x2, R11 ;  /* 0x0000000285037824 */ /* 0x000fe200078e020b */
[----:B--2---:R-:W-:Y:S01]  /*d640*/  LEA R4, P6, R11, R0, 0x2 ;  /* 0x000000000b047211 */ /* 0x004fe200078c10ff */
[----:B------:R-:W2:Y:S01]  /*d650*/  LDCU UR6, c[0x0][0x39c] ;  /* 0x00007380ff0677ac */ /* 0x000ea20008000800 */
[----:B------:R4:W-:Y:S01]  /*d660*/  @P4 STG.E desc[UR22][R8.64], R75 ;  /* 0x0000004b08004986 */ /* 0x0009e2000c101916 */
[----:B------:R-:W-:-:S02]  /*d670*/  ISETP.LT.AND P4, PT, R10, UR5, !P0 ;  /* 0x000000050a007c0c */ /* 0x000fc4000c781270 */
[----:B------:R-:W-:Y:S01]  /*d680*/  LEA.HI.X.SX32 R5, R11, R2, 0x2, P6 ;  /* 0x000000020b057211 */ /* 0x000fe200030f16ff */
[----:B------:R-:W-:Y:S01]  /*d690*/  IMAD R11, R133, 0x2, R3 ;  /* 0x00000002850b7824 */ /* 0x000fe200078e0203 */
[C---:B---3--:R-:W-:Y:S01]  /*d6a0*/  LEA R6, P6, R3.reuse, R0, 0x2 ;  /* 0x0000000003067211 */ /* 0x048fe200078c10ff */
[----:B------:R-:W3:Y:S01]  /*d6b0*/  LDCU UR5, c[0x0][0x39c] ;  /* 0x00007380ff0577ac */ /* 0x000ee20008000800 */
[----:B------:R-:W-:Y:S01]  /*d6c0*/  LOP3.LUT R10, R132, 0x48, RZ, 0xfc, !PT ;  /* 0x00000048840a7812 */ /* 0x000fe200078efcff */
[----:B------:R-:W-:Y:S01]  /*d6d0*/  @P3 STG.E desc[UR22][R4.64], R80 ;  /* 0x0000005004003986 */ /* 0x000fe2000c101916 */
[----:B------:R-:W-:Y:S01]  /*d6e0*/  LEA.HI.X.SX32 R7, R3, R2, 0x2, P6 ;  /* 0x0000000203077211 */ /* 0x000fe200030f16ff */
[----:B------:R-:W-:Y:S01]  /*d6f0*/  IMAD R3, R133, 0x2, R11 ;  /* 0x0000000285037824 */ /* 0x000fe200078e020b */
[----:B-1----:R-:W-:Y:S01]  /*d700*/  ISETP.LT.AND P3, PT, R10, UR4, !P0 ;  /* 0x000000040a007c0c */ /* 0x002fe2000c761270 */
[----:B------:R-:W1:Y:S01]  /*d710*/  LDCU UR4, c[0x0][0x39c] ;  /* 0x00007380ff0477ac */ /* 0x000e620008000800 */
[C---:B----4-:R-:W-:Y:S01]  /*d720*/  LEA R8, P6, R11.reuse, R0, 0x2 ;  /* 0x000000000b087211 */ /* 0x050fe200078c10ff */
[----:B------:R4:W-:Y:S03]  /*d730*/  @P2 STG.E desc[UR22][R6.64], R81 ;  /* 0x0000005106002986 */ /* 0x0009e6000c101916 */
[----:B------:R-:W-:-:S02]  /*d740*/  LEA.HI.X.SX32 R9, R11, R2, 0x2, P6 ;  /* 0x000000020b097211 */ /* 0x000fc400030f16ff */
[C---:B------:R-:W-:Y:S02]  /*d750*/  LEA R10, P6, R3.reuse, R0, 0x2 ;  /* 0x00000000030a7211 */ /* 0x040fe400078c10ff */
[----:B--2---:R-:W-:Y:S01]  /*d760*/  ISETP.LT.AND P2, PT, R12, UR6, !P0 ;  /* 0x000000060c007c0c */ /* 0x004fe2000c741270 */
[----:B------:R-:W-:Y:S01]  /*d770*/  @P5 STG.E desc[UR22][R8.64], R82 ;  /* 0x0000005208005986 */ /* 0x000fe2000c101916 */
[----:B------:R-:W-:Y:S01]  /*d780*/  LEA.HI.X.SX32 R11, R3, R2, 0x2, P6 ;  /* 0x00000002030b7211 */ /* 0x000fe200030f16ff */
[C---:B------:R-:W-:Y:S01]  /*d790*/  IMAD R3, R133.reuse, 0x2, R3 ;  /* 0x0000000285037824 */ /* 0x040fe200078e0203 */
[C---:B------:R-:W-:Y:S01]  /*d7a0*/  LOP3.LUT R12, R132.reuse, 0x4c, RZ, 0xfc, !PT ;  /* 0x0000004c840c7812 */ /* 0x040fe200078efcff */
[----:B------:R-:W2:Y:S01]  /*d7b0*/  LDCU UR6, c[0x0][0x39c] ;  /* 0x00007380ff0677ac */ /* 0x000ea20008000800 */
[----:B----4-:R-:W-:Y:S01]  /*d7c0*/  LOP3.LUT R7, R132, 0x4e, RZ, 0xfc, !PT ;  /* 0x0000004e84077812 */ /* 0x010fe200078efcff */
[----:B------:R-:W-:Y:S01]  /*d7d0*/  IMAD R13, R133, 0x2, R3 ;  /* 0x00000002850d7824 */ /* 0x000fe200078e0203 */
[----:B---3--:R-:W-:Y:S01]  /*d7e0*/  ISETP.LT.AND P5, PT, R12, UR5, !P0 ;  /* 0x000000050c007c0c */ /* 0x008fe2000c7a1270 */
[----:B------:R3:W-:Y:S01]  /*d7f0*/  @P4 STG.E desc[UR22][R10.64], R83 ;  /* 0x000000530a004986 */ /* 0x0007e2000c101916 */
[----:B------:R-:W4:Y:S01]  /*d800*/  LDCU UR5, c[0x0][0x39c] ;  /* 0x00007380ff0577ac */ /* 0x000f220008000800 */
[----:B------:R-:W-:-:S02]  /*d810*/  LEA R4, P4, R3, R0, 0x2 ;  /* 0x0000000003047211 */ /* 0x000fc400078810ff */
[----:B------:R-:W-:Y:S02]  /*d820*/  LEA R6, P6, R13, R0, 0x2 ;  /* 0x000000000d067211 */ /* 0x000fe400078c10ff */
[-C--:B------:R-:W-:Y:S02]  /*d830*/  LEA.HI.X.SX32 R5, R3, R2.reuse, 0x2, P4 ;  /* 0x0000000203057211 */ /* 0x080fe400020f16ff */
[----:B-1----:R-:W-:Y:S01]  /*d840*/  ISETP.LT.AND P4, PT, R7, UR4, !P0 ;  /* 0x0000000407007c0c */ /* 0x002fe2000c781270 */
[----:B------:R-:W1:Y:S01]  /*d850*/  LDCU UR4, c[0x0][0x39c] ;  /* 0x00007380ff0477ac */ /* 0x000e620008000800 */
[----:B------:R-:W-:Y:S01]  /*d860*/  LEA.HI.X.SX32 R7, R13, R2, 0x2, P6 ;  /* 0x000000020d077211 */ /* 0x000fe200030f16ff */
[----:B------:R-:W-:Y:S01]  /*d870*/  IMAD R13, R133, 0x2, R13 ;  /* 0x00000002850d7824 */ /* 0x000fe200078e020d */
[----:B------:R5:W-:Y:S01]  /*d880*/  @P3 STG.E desc[UR22][R4.64], R88 ;  /* 0x0000005804003986 */ /* 0x000be2000c101916 */
[C---:B------:R-:W-:Y:S02]  /*d890*/  LOP3.LUT R3, R132.reuse, 0x50, RZ, 0xfc, !PT ;  /* 0x0000005084037812 */ /* 0x040fe400078efcff */
[----:B---3--:R-:W-:Y:S01]  /*d8a0*/  LOP3.LUT R10, R132, 0x52, RZ, 0xfc, !PT ;  /* 0x00000052840a7812 */ /* 0x008fe200078efcff */
[----:B------:R3:W-:Y:S01]  /*d8b0*/  @P2 STG.E desc[UR22][R6.64], R89 ;  /* 0x0000005906002986 */ /* 0x0007e2000c101916 */
[----:B------:R-:W-:-:S02]  /*d8c0*/  LEA R8, P2, R13, R0, 0x2 ;  /* 0x000000000d087211 */ /* 0x000fc400078410ff */
[----:B--2---:R-:W-:Y:S01]  /*d8d0*/  ISETP.LT.AND P3, PT, R3, UR6, !P0 ;  /* 0x0000000603007c0c */ /* 0x004fe2000c761270 */
[----:B------:R-:W-:Y:S01]  /*d8e0*/  IMAD R3, R133, 0x2, R13 ;  /* 0x0000000285037824 */ /* 0x000fe200078e020d */
[----:B------:R-:W-:Y:S01]  /*d8f0*/  LEA.HI.X.SX32 R9, R13, R2, 0x2, P2 ;  /* 0x000000020d097211 */ /* 0x000fe200010f16ff */
[----:B------:R-:W2:Y:S01]  /*d900*/  LDCU UR6, c[0x0][0x39c] ;  /* 0x00007380ff0677ac */ /* 0x000ea20008000800 */
[----:B----4-:R-:W-:Y:S02]  /*d910*/  ISETP.LT.AND P2, PT, R10, UR5, !P0 ;  /* 0x000000050a007c0c */ /* 0x010fe4000c741270 */
[----:B-----5:R-:W-:Y:S01]  /*d920*/  LOP3.LUT R5, R132, 0x54, RZ, 0xfc, !PT ;  /* 0x0000005484057812 */ /* 0x020fe200078efcff */
[----:B------:R-:W4:Y:S01]  /*d930*/  LDCU UR5, c[0x0][0x39c] ;  /* 0x00007380ff0577ac */ /* 0x000f220008000800 */
[----:B------:R-:W-:Y:S01]  /*d940*/  LEA R4, P6, R3, R0, 0x2 ;  /* 0x0000000003047211 */ /* 0x000fe200078c10ff */
[----:B---3--:R-:W-:Y:S01]  /*d950*/  IMAD R7, R133, 0x2, R3 ;  /* 0x0000000285077824 */ /* 0x008fe200078e0203 */
[----:B------:R3:W-:Y:S01]  /*d960*/  @P5 STG.E desc[UR22][R8.64], R90 ;  /* 0x0000005a08005986 */ /* 0x0007e2000c101916 */
[----:B-1----:R-:W-:Y:S01]  /*d970*/  ISETP.LT.AND P5, PT, R5, UR4, !P0 ;  /* 0x0000000405007c0c */ /* 0x002fe2000c7a1270 */
[----:B------:R-:W1:Y:S01]  /*d980*/  LDCU UR4, c[0x0][0x39c] ;  /* 0x00007380ff0477ac */ /* 0x000e620008000800 */
[----:B------:R-:W-:Y:S01]  /*d990*/  LEA.HI.X.SX32 R5, R3, R2, 0x2, P6 ;  /* 0x0000000203057211 */ /* 0x000fe200030f16ff */
[----:B------:R-:W-:Y:S01]  /*d9a0*/  IMAD R3, R133, 0x2, R7 ;  /* 0x0000000285037824 */ /* 0x000fe200078e0207 */
[----:B------:R-:W-:-:S02]  /*d9b0*/  LEA R6, P6, R7, R0, 0x2 ;  /* 0x0000000007067211 */ /* 0x000fc400078c10ff */
[C---:B------:R-:W-:Y:S01]  /*d9c0*/  LOP3.LUT R11, R132.reuse, 0x56, RZ, 0xfc, !PT ;  /* 0x00000056840b7812 */ /* 0x040fe200078efcff */
[----:B------:R5:W-:Y:S01]  /*d9d0*/  @P4 STG.E desc[UR22][R4.64], R91 ;  /* 0x0000005b04004986 */ /* 0x000be2000c101916 */
[----:B------:R-:W-:Y:S02]  /*d9e0*/  LEA.HI.X.SX32 R7, R7, R2, 0x2, P6 ;  /* 0x0000000207077211 */ /* 0x000fe400030f16ff */
[----:B------:R-:W-:Y:S02]  /*d9f0*/  LEA R10, P6, R3, R0, 0x2 ;  /* 0x00000000030a7211 */ /* 0x000fe400078c10ff */
[----:B---3--:R-:W-:Y:S01]  /*da00*/  LOP3.LUT R8, R132, 0x58, RZ, 0xfc, !PT ;  /* 0x0000005884087812 */ /* 0x008fe200078efcff */
[----:B------:R3:W-:Y:S01]  /*da10*/  @P3 STG.E desc[UR22][R6.64], R176 ;  /* 0x000000b006003986 */ /* 0x0007e2000c101916 */
[----:B--2---:R-:W-:Y:S01]  /*da20*/  ISETP.LT.AND P4, PT, R11, UR6, !P0 ;  /* 0x000000060b007c0c */ /* 0x004fe2000c781270 */
[----:B------:R-:W2:Y:S01]  /*da30*/  LDCU UR6, c[0x0][0x39c] ;  /* 0x00007380ff0677ac */ /* 0x000ea20008000800 */
[----:B----4-:R-:W-:-:S02]  /*da40*/  ISETP.LT.AND P3, PT, R8, UR5, !P0 ;  /* 0x0000000508007c0c */ /* 0x010fc4000c761270 */
[----:B------:R-:W-:Y:S01]  /*da50*/  LEA.HI.X.SX32 R11, R3, R2, 0x2, P6 ;  /* 0x00000002030b7211 */ /* 0x000fe200030f16ff */
[----:B------:R-:W4:Y:S01]  /*da60*/  LDCU UR5, c[0x0][0x39c] ;  /* 0x00007380ff0577ac */ /* 0x000f220008000800 */
[C---:B------:R-:W-:Y:S01]  /*da70*/  IMAD R3, R133.reuse, 0x2, R3 ;  /* 0x0000000285037824 */ /* 0x040fe200078e0203 */
[----:B------:R-:W-:Y:S02]  /*da80*/  LOP3.LUT R8, R132, 0x5a, RZ, 0xfc, !PT ;  /* 0x0000005a84087812 */ /* 0x000fe400078efcff */
[----:B------:R2:W-:Y:S01]  /*da90*/  @P2 STG.E desc[UR22][R10.64], R177 ;  /* 0x000000b10a002986 */ /* 0x0005e2000c101916 */
[----:B------:R-:W-:Y:S01]  /*daa0*/  IMAD R9, R133, 0x2, R3 ;  /* 0x0000000285097824 */ /* 0x000fe200078e0203 */
[C---:B-----5:R-:W-:Y:S02]  /*dab0*/  LEA R4, P6, R3.reuse, R0, 0x2 ;  /* 0x0000000003047211 */ /* 0x060fe400078c10ff */
[----:B-1----:R-:W-:Y:S01]  /*dac0*/  ISETP.LT.AND P2, PT, R8, UR4, !P0 ;  /* 0x0000000408007c0c */ /* 0x002fe2000c741270 */
[----:B------:R-:W1:Y:S01]  /*dad0*/  LDCU UR4, c[0x0][0x39c] ;  /* 0x00007380ff0477ac */ /* 0x000e620008000800 */
[----:B------:R-:W-:Y:S01]  /*dae0*/  LEA.HI.X.SX32 R5, R3, R2, 0x2, P6 ;  /* 0x0000000203057211 */ /* 0x000fe200030f16ff */
[----:B------:R-:W-:Y:S01]  /*daf0*/  IMAD R3, R133, 0x2, R9 ;  /* 0x0000000285037824 */ /* 0x000fe200078e0209 */
[----:B---3--:R-:W-:-:S02]  /*db00*/  LEA R6, P6, R9, R0, 0x2 ;  /* 0x0000000009067211 */ /* 0x008fc400078c10ff */
[----:B------:R-:W-:Y:S01]  /*db10*/  LOP3.LUT R12, R132, 0x5c, RZ, 0xfc, !PT ;  /* 0x0000005c840c7812 */ /* 0x000fe200078efcff */
[----:B------:R3:W-:Y:S01]  /*db20*/  @P5 STG.E desc[UR22][R4.64], R178 ;  /* 0x000000b204005986 */ /* 0x0007e2000c101916 */
[----:B------:R-:W-:Y:S02]  /*db30*/  LEA.HI.X.SX32 R7, R9, R2, 0x2, P6 ;  /* 0x0000000209077211 */ /* 0x000fe400030f16ff */
[C---:B------:R-:W-:Y:S02]  /*db40*/  LEA R8, P6, R3.reuse, R0, 0x2 ;  /* 0x0000000003087211 */ /* 0x040fe400078c10ff */
[----:B----4-:R-:W-:Y:S01]  /*db50*/  ISETP.LT.AND P5, PT, R12, UR5, !P0 ;  /* 0x000000050c007c0c */ /* 0x010fe2000c7a1270 */
[----:B------:R-:W4:Y:S01]  /*db60*/  LDCU UR5, c[0x0][0x39c] ;  /* 0x00007380ff0577ac */ /* 0x000f220008000800 */
[----:B------:R-:W-:Y:S01]  /*db70*/  LEA.HI.X.SX32 R9, R3, R2, 0x2, P6 ;  /* 0x0000000203097211 */ /* 0x000fe200030f16ff */
[C---:B------:R-:W-:Y:S01]  /*db80*/  IMAD R3, R133.reuse, 0x2, R3 ;  /* 0x0000000285037824 */ /* 0x040fe200078e0203 */
[C---:B--2---:R-:W-:Y:S01]  /*db90*/  LOP3.LUT R10, R132.reuse, 0x5e, RZ, 0xfc, !PT ;  /* 0x0000005e840a7812 */ /* 0x044fe200078efcff */
[----:B------:R2:W-:Y:S01]  /*dba0*/  @P4 STG.E desc[UR22][R6.64], R179 ;  /* 0x000000b306004986 */ /* 0x0005e2000c101916 */
[----:B------:R-:W-:Y:S01]  /*dbb0*/  LOP3.LUT R12, R132, 0x7e, RZ, 0xfc, !PT ;  /* 0x0000007e840c7812 */ /* 0x000fe200078efcff */
[----:B------:R-:W-:Y:S01]  /*dbc0*/  IMAD R11, R133, 0x2, R3 ;  /* 0x00000002850b7824 */ /* 0x000fe200078e0203 */
[----:B------:R-:W-:Y:S01]  /*dbd0*/  ISETP.LT.AND P4, PT, R10, UR6, !P0 ;  /* 0x000000060a007c0c */ /* 0x000fe2000c781270 */
[----:B------:R-:W5:Y:S01]  /*dbe0*/  LDCU UR6, c[0x0][0x39c] ;  /* 0x00007380ff0677ac */ /* 0x000f620008000800 */
[----:B------:R-:W-:Y:S01]  /*dbf0*/  LOP3.LUT R10, R132, 0x60, RZ, 0xfc, !PT ;  /* 0x00000060840a7812 */ /* 0x000fe200078efcff */
[----:B------:R4:W-:Y:S01]  /*dc00*/  @P3 STG.E desc[UR22][R8.64], R104 ;  /* 0x0000006808003986 */ /* 0x0009e2000c101916 */
[----:B---3--:R-:W-:-:S02]  /*dc10*/  LEA R4, P6, R3, R0, 0x2 ;  /* 0x0000000003047211 */ /* 0x008fc400078c10ff */
[----:B-1----:R-:W-:Y:S01]  /*dc20*/  ISETP.LT.AND P3, PT, R10, UR4, !P0 ;  /* 0x000000040a007c0c */ /* 0x002fe2000c761270 */
[----:B------:R-:W1:Y:S01]  /*dc30*/  LDCU UR4, c[0x0][0x39c] ;  /* 0x00007380ff0477ac */ /* 0x000e620008000800 */
[----:B------:R-:W-:Y:S01]  /*dc40*/  LEA.HI.X.SX32 R5, R3, R2, 0x2, P6 ;  /* 0x0000000203057211 */ /* 0x000fe200030f16ff */
[----:B------:R-:W-:Y:S01]  /*dc50*/  IMAD R3, R133, 0x2, R11 ;  /* 0x0000000285037824 */ /* 0x000fe200078e020b */
[C---:B--2---:R-:W-:Y:S02]  /*dc60*/  LEA R6, P6, R11.reuse, R0, 0x2 ;  /* 0x000000000b067211 */ /* 0x044fe400078c10ff */
[----:B------:R-:W-:Y:S01]  /*dc70*/  LOP3.LUT R10, R132, 0x62, RZ, 0xfc, !PT ;  /* 0x00000062840a7812 */ /* 0x000fe200078efcff */
[----:B------:R-:W-:Y:S01]  /*dc80*/  @P2 STG.E desc[UR22][R4.64], R105 ;  /* 0x0000006904002986 */ /* 0x000fe2000c101916 */
[----:B------:R-:W-:Y:S01]  /*dc90*/  LEA.HI.X.SX32 R7, R11, R2, 0x2, P6 ;  /* 0x000000020b077211 */ /* 0x000fe200030f16ff */
[----:B------:R-:W-:Y:S01]  /*dca0*/  IMAD R13, R133, 0x2, R3 ;  /* 0x00000002850d7824 */ /* 0x000fe200078e0203 */
[----:B----4-:R-:W-:-:S02]  /*dcb0*/  LEA R8, P6, R3, R0, 0x2 ;  /* 0x0000000003087211 */ /* 0x010fc400078c10ff */
[----:B------:R-:W-:Y:S01]  /*dcc0*/  ISETP.LT.AND P2, PT, R10, UR5, !P0 ;  /* 0x000000050a007c0c */ /* 0x000fe2000c741270 */
[----:B------:R-:W2:Y:S01]  /*dcd0*/  LDCU UR5, c[0x0][0x39c] ;  /* 0x00007380ff0577ac */ /* 0x000ea20008000800 */
[C---:B------:R-:W-:Y:S01]  /*dce0*/  LOP3.LUT R11, R132.reuse, 0x64, RZ, 0xfc, !PT ;  /* 0x00000064840b7812 */ /* 0x040fe200078efcff */
[----:B------:R3:W-:Y:S01]  /*dcf0*/  @P5 STG.E desc[UR22][R6.64], R106 ;  /* 0x0000006a06005986 */ /* 0x0007e2000c101916 */
[----:B------:R-:W-:Y:S02]  /*dd00*/  LEA.HI.X.SX32 R9, R3, R2, 0x2, P6 ;  /* 0x0000000203097211 */ /* 0x000fe400030f16ff */
[----:B------:R-:W-:Y:S02]  /*dd10*/  LEA R10, P6, R13, R0, 0x2 ;  /* 0x000000000d0a7211 */ /* 0x000fe400078c10ff */
[----:B-----5:R-:W-:Y:S01]  /*dd20*/  ISETP.LT.AND P5, PT, R11, UR6, !P0 ;  /* 0x000000060b007c0c */ /* 0x020fe2000c7a1270 */
[----:B------:R-:W4:Y:S01]  /*dd30*/  LDCU UR6, c[0x0][0x39c] ;  /* 0x00007380ff0677ac */ /* 0x000f220008000800 */
[C---:B------:R-:W-:Y:S01]  /*dd40*/  LOP3.LUT R3, R132.reuse, 0x66, RZ, 0xfc, !PT ;  /* 0x0000006684037812 */ /* 0x040fe200078efcff */
[----:B------:R5:W-:Y:S01]  /*dd50*/  @P4 STG.E desc[UR22][R8.64], R107 ;  /* 0x0000006b08004986 */ /* 0x000be2000c101916 */
[----:B------:R-:W-:Y:S01]  /*dd60*/  LEA.HI.X.SX32 R11, R13, R2, 0x2, P6 ;  /* 0x000000020d0b7211 */ /* 0x000fe200030f16ff */
[----:B------:R-:W-:Y:S01]  /*dd70*/  IMAD R13, R133, 0x2, R13 ;  /* 0x00000002850d7824 */ /* 0x000fe200078e020d */
[----:B-1----:R-:W-:Y:S01]  /*dd80*/  ISETP.LT.AND P4, PT, R3, UR4, !P0 ;  /* 0x0000000403007c0c */ /* 0x002fe2000c781270 */
[----:B------:R-:W1:Y:S01]  /*dd90*/  LDCU UR4, c[0x0][0x39c] ;  /* 0x00007380ff0477ac */ /* 0x000e620008000800 */
[----:B---3--:R-:W-:Y:S01]  /*dda0*/  LOP3.LUT R7, R132, 0x68, RZ, 0xfc, !PT ;  /* 0x0000006884077812 */ /* 0x008fe200078efcff */
[----:B------:R3:W-:Y:S01]  /*ddb0*/  @P3 STG.E desc[UR22][R10.64], R112 ;  /* 0x000000700a003986 */ /* 0x0007e2000c101916 */
[----:B------:R-:W-:Y:S01]  /*ddc0*/  IMAD R3, R133, 0x2, R13 ;  /* 0x0000000285037824 */ /* 0x000fe200078e020d */
[----:B------:R-:W-:-:S04]  /*ddd0*/  LEA R4, P3, R13, R0, 0x2 ;  /* 0x000000000d047211 */ /* 0x000fc800078610ff */
[----:B------:R-:W-:Y:S02]  /*dde0*/  LEA.HI.X.SX32 R5, R13, R2, 0x2, P3 ;  /* 0x000000020d057211 */ /* 0x000fe400018f16ff */
[----:B------:R-:W-:Y:S02]  /*ddf0*/  LEA R6, P6, R3, R0, 0x2 ;  /* 0x0000000003067211 */ /* 0x000fe400078c10ff */
[----:B--2---:R-:W-:Y:S01]  /*de00*/  ISETP.LT.AND P3, PT, R7, UR5, !P0 ;  /* 0x0000000507007c0c */ /* 0x004fe2000c761270 */
[----:B------:R-:W2:Y:S01]  /*de10*/  LDCU UR5, c[0x0][0x39c] ;  /* 0x00007380ff0577ac */ /* 0x000ea20008000800 */
[----:B------:R-:W-:Y:S01]  /*de20*/  LEA.HI.X.SX32 R7, R3, R2, 0x2, P6 ;  /* 0x0000000203077211 */ /* 0x000fe200030f16ff */
[C---:B------:R-:W-:Y:S01]  /*de30*/  IMAD R3, R133.reuse, 0x2, R3 ;  /* 0x0000000285037824 */ /* 0x040fe200078e0203 */
[C---:B-----5:R-:W-:Y:S01]  /*de40*/  LOP3.LUT R8, R132.reuse, 0x6a, RZ, 0xfc, !PT ;  /* 0x0000006a84087812 */ /* 0x060fe200078efcff */
[----:B------:R5:W-:Y:S01]  /*de50*/  @P2 STG.E desc[UR22][R4.64], R113 ;  /* 0x0000007104002986 */ /* 0x000be2000c101916 */
[----:B---3--:R-:W-:Y:S01]  /*de60*/  LOP3.LUT R10, R132, 0x6c, RZ, 0xfc, !PT ;  /* 0x0000006c840a7812 */ /* 0x008fe200078efcff */
[----:B------:R-:W-:Y:S01]  /*de70*/  IMAD R11, R133, 0x2, R3 ;  /* 0x00000002850b7824 */ /* 0x000fe200078e0203 */
[----:B----4-:R-:W-:Y:S01]  /*de80*/  ISETP.LT.AND P2, PT, R8, UR6, !P0 ;  /* 0x0000000608007c0c */ /* 0x010fe2000c741270 */
[----:B------:R3:W-:Y:S01]  /*de90*/  @P5 STG.E desc[UR22][R6.64], R114 ;  /* 0x0000007206005986 */ /* 0x0007e2000c101916 */
[C---:B------:R-:W-:Y:S01]  /*dea0*/  LEA R8, P5, R3.reuse, R0, 0x2 ;  /* 0x0000000003087211 */ /* 0x040fe200078a10ff */
[----:B------:R-:W4:Y:S03]  /*deb0*/  LDCU UR6, c[0x0][0x39c] ;  /* 0x00007380ff0677ac */ /* 0x000f260008000800 */
[----:B------:R-:W-:Y:S01]  /*dec0*/  LEA.HI.X.SX32 R9, R3, R2, 0x2, P5 ;  /* 0x0000000203097211 */ /* 0x000fe200028f16ff */
[----:B------:R-:W-:Y:S01]  /*ded0*/  IMAD R3, R133, 0x2, R11 ;  /* 0x0000000285037824 */ /* 0x000fe200078e020b */
[----:B-1----:R-:W-:Y:S01]  /*dee0*/  ISETP.LT.AND P5, PT, R10, UR4, !P0 ;  /* 0x000000040a007c0c */ /* 0x002fe2000c7a1270 */
[----:B------:R-:W1:Y:S01]  /*def0*/  LDCU UR4, c[0x0][0x39c] ;  /* 0x00007380ff0477ac */ /* 0x000e620008000800 */
[----:B-----5:R-:W-:Y:S01]  /*df00*/  LOP3.LUT R5, R132, 0x6e, RZ, 0xfc, !PT ;  /* 0x0000006e84057812 */ /* 0x020fe200078efcff */
[----:B------:R5:W-:Y:S01]  /*df10*/  @P4 STG.E desc[UR22][R8.64], R115 ;  /* 0x0000007308004986 */ /* 0x000be2000c101916 */
[----:B------:R-:W-:-:S02]  /*df20*/  LEA R4, P6, R11, R0, 0x2 ;  /* 0x000000000b047211 */ /* 0x000fc400078c10ff */
[----:B--2---:R-:W-:Y:S01]  /*df30*/  ISETP.LT.AND P4, PT, R5, UR5, !P0 ;  /* 0x0000000505007c0c */ /* 0x004fe2000c781270 */
[----:B------:R-:W2:Y:S01]  /*df40*/  LDCU UR5, c[0x0][0x39c] ;  /* 0x00007380ff0577ac */ /* 0x000ea20008000800 */
[----:B------:R-:W-:Y:S01]  /*df50*/  LEA.HI.X.SX32 R5, R11, R2, 0x2, P6 ;  /* 0x000000020b057211 */ /* 0x000fe200030f16ff */
[----:B------:R-:W-:Y:S01]  /*df60*/  IMAD R11, R133, 0x2, R3 ;  /* 0x00000002850b7824 */ /* 0x000fe200078e0203 */
[C---:B---3--:R-:W-:Y:S02]  /*df70*/  LEA R6, P6, R3.reuse, R0, 0x2 ;  /* 0x0000000003067211 */ /* 0x048fe400078c10ff */
[----:B------:R-:W-:Y:S01]  /*df80*/  LOP3.LUT R10, R132, 0x70, RZ, 0xfc, !PT ;  /* 0x00000070840a7812 */ /* 0x000fe200078efcff */
[----:B------:R3:W-:Y:S01]  /*df90*/  @P3 STG.E desc[UR22][R4.64], R120 ;  /* 0x0000007804003986 */ /* 0x0007e2000c101916 */
[----:B------:R-:W-:Y:S02]  /*dfa0*/  LEA.HI.X.SX32 R7, R3, R2, 0x2, P6 ;  /* 0x0000000203077211 */ /* 0x000fe400030f16ff */
[----:B-----5:R-:W-:-:S02]  /*dfb0*/  LEA R8, P6, R11, R0, 0x2 ;  /* 0x000000000b087211 */ /* 0x020fc400078c10ff */
[C---:B------:R-:W-:Y:S01]  /*dfc0*/  LOP3.LUT R3, R132.reuse, 0x72, RZ, 0xfc, !PT ;  /* 0x0000007284037812 */ /* 0x040fe200078efcff */
[----:B------:R5:W-:Y:S01]  /*dfd0*/  @P2 STG.E desc[UR22][R6.64], R121 ;  /* 0x0000007906002986 */ /* 0x000be2000c101916 */
[----:B------:R-:W-:Y:S01]  /*dfe0*/  LEA.HI.X.SX32 R9, R11, R2, 0x2, P6 ;  /* 0x000000020b097211 */ /* 0x000fe200030f16ff */
[----:B------:R-:W-:Y:S01]  /*dff0*/  IMAD R11, R133, 0x2, R11 ;  /* 0x00000002850b7824 */ /* 0x000fe200078e020b */
[----:B-1----:R-:W-:Y:S01]  /*e000*/  ISETP.LT.AND P2, PT, R3, UR4, !P0 ;  /* 0x0000000403007c0c */ /* 0x002fe2000c741270 */
[----:B------:R-:W1:Y:S01]  /*e010*/  LDCU UR4, c[0x0][0x39c] ;  /* 0x00007380ff0477ac */ /* 0x000e620008000800 */
[----:B------:R-:W-:Y:S01]  /*e020*/  LOP3.LUT R3, R132, 0x74, RZ, 0xfc, !PT ;  /* 0x0000007484037812 */ /* 0x000fe200078efcff */
[----:B------:R1:W-:Y:S01]  /*e030*/  @P5 STG.E desc[UR22][R8.64], R122 ;  /* 0x0000007a08005986 */ /* 0x0003e2000c101916 */
[----:B----4-:R-:W-:Y:S01]  /*e040*/  ISETP.LT.AND P3, PT, R10, UR6, !P0 ;  /* 0x000000060a007c0c */ /* 0x010fe2000c761270 */
[----:B------:R-:W4:Y:S01]  /*e050*/  LDCU UR6, c[0x0][0x39c] ;  /* 0x00007380ff0677ac */ /* 0x000f220008000800 */
[----:B--2---:R-:W-:Y:S01]  /*e060*/  ISETP.LT.AND P5, PT, R3, UR5, !P0 ;  /* 0x0000000503007c0c */ /* 0x004fe2000c7a1270 */
[----:B------:R-:W-:Y:S01]  /*e070*/  IMAD R3, R133, 0x2, R11 ;  /* 0x0000000285037824 */ /* 0x000fe200078e020b */
[----:B---3--:R-:W-:Y:S01]  /*e080*/  LEA R4, P6, R11, R0, 0x2 ;  /* 0x000000000b047211 */ /* 0x008fe200078c10ff */
[----:B------:R-:W2:Y:S01]  /*e090*/  LDCU UR5, c[0x0][0x39c] ;  /* 0x00007380ff0577ac */ /* 0x000ea20008000800 */
[----:B------:R-:W-:-:S02]  /*e0a0*/  LOP3.LUT R10, R132, 0x76, RZ, 0xfc, !PT ;  /* 0x00000076840a7812 */ /* 0x000fc400078efcff */
[----:B------:R-:W-:Y:S01]  /*e0b0*/  LEA.HI.X.SX32 R5, R11, R2, 0x2, P6 ;  /* 0x000000020b057211 */ /* 0x000fe200030f16ff */
[----:B------:R-:W-:Y:S01]  /*e0c0*/  IMAD R11, R133, 0x2, R3 ;  /* 0x00000002850b7824 */ /* 0x000fe200078e0203 */
[----:B-----5:R-:W-:-:S03]  /*e0d0*/  LEA R6, P6, R3, R0, 0x2 ;  /* 0x0000000003067211 */ /* 0x020fc600078c10ff */
[----:B------:R3:W-:Y:S01]  /*e0e0*/  @P4 STG.E desc[UR22][R4.64], R123 ;  /* 0x0000007b04004986 */ /* 0x0007e2000c101916 */
[----:B------:R-:W-:Y:S02]  /*e0f0*/  LEA.HI.X.SX32 R7, R3, R2, 0x2, P6 ;  /* 0x0000000203077211 */ /* 0x000fe400030f16ff */
[C---:B-1----:R-:W-:Y:S02]  /*e100*/  LEA R8, P6, R11.reuse, R0, 0x2 ;  /* 0x000000000b087211 */ /* 0x042fe400078c10ff */
[----:B------:R-:W-:Y:S01]  /*e110*/  ISETP.LT.AND P4, PT, R10, UR4, !P0 ;  /* 0x000000040a007c0c */ /* 0x000fe2000c781270 */
[----:B------:R-:W1:Y:S01]  /*e120*/  LDCU UR4, c[0x0][0x39c] ;  /* 0x00007380ff0477ac */ /* 0x000e620008000800 */
[----:B------:R-:W-:Y:S01]  /*e130*/  LEA.HI.X.SX32 R9, R11, R2, 0x2, P6 ;  /* 0x000000020b097211 */ /* 0x000fe200030f16ff */
[----:B------:R-:W-:Y:S01]  /*e140*/  IMAD R11, R133, 0x2, R11 ;  /* 0x00000002850b7824 */ /* 0x000fe200078e020b */
[C---:B------:R-:W-:Y:S01]  /*e150*/  LOP3.LUT R3, R132.reuse, 0x78, RZ, 0xfc, !PT ;  /* 0x0000007884037812 */ /* 0x040fe200078efcff */
[----:B------:R5:W-:Y:S01]  /*e160*/  @P3 STG.E desc[UR22][R6.64], R92 ;  /* 0x0000005c06003986 */ /* 0x000be2000c101916 */
[----:B------:R-:W-:-:S02]  /*e170*/  LOP3.LUT R10, R132, 0x7a, RZ, 0xfc, !PT ;  /* 0x0000007a840a7812 */ /* 0x000fc400078efcff */
[----:B----4-:R-:W-:Y:S01]  /*e180*/  ISETP.LT.AND P3, PT, R3, UR6, !P0 ;  /* 0x0000000603007c0c */ /* 0x010fe2000c761270 */
[----:B------:R-:W-:Y:S01]  /*e190*/  IMAD R3, R133, 0x2, R11 ;  /* 0x0000000285037824 */ /* 0x000fe200078e020b */
[C---:B---3--:R-:W-:Y:S01]  /*e1a0*/  LEA R4, P6, R11.reuse, R0, 0x2 ;  /* 0x000000000b047211 */ /* 0x048fe200078c10ff */
[----:B------:R-:W3:Y:S01]  /*e1b0*/  LDCU UR6, c[0x0][0x39c] ;  /* 0x00007380ff0677ac */ /* 0x000ee20008000800 */
[----:B------:R4:W-:Y:S01]  /*e1c0*/  @P2 STG.E desc[UR22][R8.64], R93 ;  /* 0x0000005d08002986 */ /* 0x0009e2000c101916 */
[----:B--2---:R-:W-:Y:S02]  /*e1d0*/  ISETP.LT.AND P2, PT, R10, UR5, !P0 ;  /* 0x000000050a007c0c */ /* 0x004fe4000c741270 */
[----:B------:R-:W-:Y:S01]  /*e1e0*/  LEA.HI.X.SX32 R5, R11, R2, 0x2, P6 ;  /* 0x000000020b057211 */ /* 0x000fe200030f16ff */
[----:B------:R-:W-:Y:S01]  /*e1f0*/  IMAD R11, R133, 0x2, R3 ;  /* 0x00000002850b7824 */ /* 0x000fe200078e0203 */
[C---:B-----5:R-:W-:Y:S01]  /*e200*/  LEA R6, P6, R3.reuse, R0, 0x2 ;  /* 0x0000000003067211 */ /* 0x060fe200078c10ff */
[----:B------:R-:W2:Y:S01]  /*e210*/  LDCU UR5, c[0x0][0x39c] ;  /* 0x00007380ff0577ac */ /* 0x000ea20008000800 */
        /* <DEDUP_REMOVED lines=10> */
[----:B---3--:R-:W-:Y:S01]  /*e2c0*/  ISETP.LT.AND P4, PT, R12, UR6, !P0 ;  /* 0x000000060c007c0c */ /* 0x008fe2000c781270 */
[----:B------:R-:W-:Y:S01]  /*e2d0*/  @P3 STG.E desc[UR22][R8.64], R16 ;  /* 0x0000001008003986 */ /* 0x000fe2000c101916 */
[----:B------:R-:W-:Y:S01]  /*e2e0*/  LEA.HI.X.SX32 R11, R3, R2, 0x2, P6 ;  /* 0x00000002030b7211 */ /* 0x000fe200030f16ff */
[C---:B------:R-:W-:Y:S01]  /*e2f0*/  IMAD R3, R133.reuse, 0x2, R3 ;  /* 0x0000000285037824 */ /* 0x040fe200078e0203 */
[C---:B------:R-:W-:Y:S01]  /*e300*/  LOP3.LUT R12, R132.reuse, 0x80, RZ, 0xfc, !PT ;  /* 0x00000080840c7812 */ /* 0x040fe200078efcff */
[----:B------:R-:W3:Y:S01]  /*e310*/  LDCU UR6, c[0x0][0x39c] ;  /* 0x00007380ff0677ac */ /* 0x000ee20008000800 */
[----:B----4-:R-:W-:Y:S01]  /*e320*/  LOP3.LUT R7, R132, 0x82, RZ, 0xfc, !PT ;  /* 0x0000008284077812 */ /* 0x010fe200078efcff */
[----:B------:R-:W-:Y:S01]  /*e330*/  IMAD R13, R133, 0x2, R3 ;  /* 0x00000002850d7824 */ /* 0x000fe200078e0203 */
[----:B--2---:R-:W-:Y:S01]  /*e340*/  ISETP.LT.AND P3, PT, R12, UR5, !P0 ;  /* 0x000000050c007c0c */ /* 0x004fe2000c761270 */
        /* <DEDUP_REMOVED lines=11> */
[----:B--2---:R-:W-:Y:S01]  /*e400*/  LOP3.LUT R10, R132, 0x86, RZ, 0xfc, !PT ;  /* 0x00000086840a7812 */ /* 0x004fe200078efcff */
[----:B------:R2:W-:Y:S01]  /*e410*/  @P4 STG.E desc[UR22][R6.64], R19 ;  /* 0x0000001306004986 */ /* 0x0005e2000c101916 */
[----:B------:R-:W-:-:S02]  /*e420*/  LEA R8, P4, R13, R0, 0x2 ;  /* 0x000000000d087211 */ /* 0x000fc400078810ff */
[----:B---3--:R-:W-:Y:S01]  /*e430*/  ISETP.LT.AND P5, PT, R3, UR6, !P0 ;  /* 0x0000000603007c0c */ /* 0x008fe2000c7a1270 */
[----:B------:R-:W3:Y:S01]  /*e440*/  LDCU UR6, c[0x0][0x39c] ;  /* 0x00007380ff0677ac */ /* 0x000ee20008000800 */
[----:B------:R-:W-:Y:S01]  /*e450*/  IMAD R3, R133, 0x2, R13 ;  /* 0x0000000285037824 */ /* 0x000fe200078e020d */
[----:B------:R-:W-:Y:S02]  /*e460*/  LEA.HI.X.SX32 R9, R13, R2, 0x2, P4 ;  /* 0x000000020d097211 */ /* 0x000fe400020f16ff */
[----:B----4-:R-:W-:Y:S01]  /*e470*/  ISETP.LT.AND P4, PT, R10, UR5, !P0 ;  /* 0x000000050a007c0c */ /* 0x010fe2000c781270 */
[----:B------:R-:W4:Y:S01]  /*e480*/  LDCU UR5, c[0x0][0x39c] ;  /* 0x00007380ff0577ac */ /* 0x000f220008000800 */
[----:B-----5:R-:W-:Y:S01]  /*e490*/  LOP3.LUT R5, R132, 0x88, RZ, 0xfc, !PT ;  /* 0x0000008884057812 */ /* 0x020fe200078efcff */
[----:B------:R5:W-:Y:S01]  /*e4a0*/  @P3 STG.E desc[UR22][R8.64], R156 ;  /* 0x0000009c08003986 */ /* 0x000be2000c101916 */
[----:B------:R-:W-:Y:S01]  /*e4b0*/  LEA R4, P6, R3, R0, 0x2 ;  /* 0x0000000003047211 */ /* 0x000fe200078c10ff */
[----:B--2---:R-:W-:Y:S01]  /*e4c0*/  IMAD R7, R133, 0x2, R3 ;  /* 0x0000000285077824 */ /* 0x004fe200078e0203 */
        /* <DEDUP_REMOVED lines=9> */
[----:B-----5:R-:W-:Y:S01]  /*e560*/  LOP3.LUT R8, R132, 0x8c, RZ, 0xfc, !PT ;  /* 0x0000008c84087812 */ /* 0x020fe200078efcff */
[----:B------:R5:W-:Y:S01]  /*e570*/  @P5 STG.E desc[UR22][R6.64], R158 ;  /* 0x0000009e06005986 */ /* 0x000be2000c101916 */
[----:B---3--:R-:W-:Y:S01]  /*e580*/  ISETP.LT.AND P2, PT, R11, UR6, !P0 ;  /* 0x000000060b007c0c */ /* 0x008fe2000c741270 */
[----:B------:R-:W3:Y:S01]  /*e590*/  LDCU UR6, c[0x0][0x39c] ;  /* 0x00007380ff0677ac */ /* 0x000ee20008000800 */
[----:B------:R-:W-:Y:S01]  /*e5a0*/  LEA.HI.X.SX32 R11, R3, R2, 0x2, P6 ;  /* 0x00000002030b7211 */ /* 0x000fe200030f16ff */
[C---:B------:R-:W-:Y:S01]  /*e5b0*/  IMAD R3, R133.reuse, 0x2, R3 ;  /* 0x0000000285037824 */ /* 0x040fe200078e0203 */
[----:B----4-:R-:W-:Y:S01]  /*e5c0*/  ISETP.LT.AND P5, PT, R8, UR5, !P0 ;  /* 0x0000000508007c0c */ /* 0x010fe2000c7a1270 */
[----:B------:R-:W4:Y:S01]  /*e5d0*/  LDCU UR5, c[0x0][0x39c] ;  /* 0x00007380ff0577ac */ /* 0x000f220008000800 */
[----:B------:R-:W-:Y:S01]  /*e5e0*/  LOP3.LUT R8, R132, 0x8e, RZ, 0xfc, !PT ;  /* 0x0000008e84087812 */ /* 0x000fe200078efcff */
[----:B------:R-:W-:Y:S01]  /*e5f0*/  IMAD R9, R133, 0x2, R3 ;  /* 0x0000000285097824 */ /* 0x000fe200078e0203 */
[C---:B--2---:R-:W-:Y:S01]  /*e600*/  LEA R4, P6, R3.reuse, R0, 0x2 ;  /* 0x0000000003047211 */ /* 0x044fe200078c10ff */
[----:B------:R2:W-:Y:S01]  /*e610*/  @P4 STG.E desc[UR22][R10.64], R159 ;  /* 0x0000009f0a004986 */ /* 0x0005e2000c101916 */
[----:B-1----:R-:W-:Y:S01]  /*e620*/  ISETP.LT.AND P4, PT, R8, UR4, !P0 ;  /* 0x0000000408007c0c */ /* 0x002fe2000c781270 */
[----:B------:R-:W1:Y:S01]  /*e630*/  LDCU UR4, c[0x0][0x39c] ;  /* 0x00007380ff0477ac */ /* 0x000e620008000800 */
[----:B------:R-:W-:Y:S01]  /*e640*/  LEA.HI.X.SX32 R5, R3, R2, 0x2, P6 ;  /* 0x0000000203057211 */ /* 0x000fe200030f16ff */
[----:B------:R-:W-:Y:S01]  /*e650*/  IMAD R3, R133, 0x2, R9 ;  /* 0x0000000285037824 */ /* 0x000fe200078e0209 */
[----:B-----5:R-:W-:-:S02]  /*e660*/  LEA R6, P6, R9, R0, 0x2 ;  /* 0x0000000009067211 */ /* 0x020fc400078c10ff */
[C---:B------:R-:W-:Y:S01]  /*e670*/  LOP3.LUT R12, R132.reuse, 0x90, RZ, 0xfc, !PT ;  /* 0x00000090840c7812 */ /* 0x040fe200078efcff */
[----:B------:R5:W-:Y:S01]  /*e680*/  @P3 STG.E desc[UR22][R4.64], R164 ;  /* 0x000000a404003986 */ /* 0x000be2000c101916 */
[----:B------:R-:W-:Y:S02]  /*e690*/  LEA.HI.X.SX32 R7, R9, R2, 0x2, P6 ;  /* 0x0000000209077211 */ /* 0x000fe400030f16ff */
[C---:B------:R-:W-:Y:S02]  /*e6a0*/  LEA R8, P6, R3.reuse, R0, 0x2 ;  /* 0x0000000003087211 */ /* 0x040fe400078c10ff */
[----:B--2---:R-:W-:Y:S01]  /*e6b0*/  LOP3.LUT R10, R132, 0x92, RZ, 0xfc, !PT ;  /* 0x00000092840a7812 */ /* 0x004fe200078efcff */
[----:B------:R2:W-:Y:S01]  /*e6c0*/  @P2 STG.E desc[UR22][R6.64], R165 ;  /* 0x000000a506002986 */ /* 0x0005e2000c101916 */
[----:B----4-:R-:W-:Y:S01]  /*e6d0*/  ISETP.LT.AND P3, PT, R12, UR5, !P0 ;  /* 0x000000050c007c0c */ /* 0x010fe2000c761270 */
[----:B------:R-:W4:Y:S01]  /*e6e0*/  LDCU UR5, c[0x0][0x39c] ;  /* 0x00007380ff0577ac */ /* 0x000f220008000800 */
[----:B------:R-:W-:Y:S01]  /*e6f0*/  LEA.HI.X.SX32 R9, R3, R2, 0x2, P6 ;  /* 0x0000000203097211 */ /* 0x000fe200030f16ff */
[C---:B------:R-:W-:Y:S01]  /*e700*/  IMAD R3, R133.reuse, 0x2, R3 ;  /* 0x0000000285037824 */ /* 0x040fe200078e0203 */
[----:B---3--:R-:W-:Y:S01]  /*e710*/  ISETP.LT.AND P2, PT, R10, UR6, !P0 ;  /* 0x000000060a007c0c */ /* 0x008fe2000c741270 */
[----:B------:R-:W3:Y:S01]  /*e720*/  LDCU UR6, c[0x0][0x39c] ;  /* 0x00007380ff0677ac */ /* 0x000ee20008000800 */
[----:B------:R-:W-:Y:S01]  /*e730*/  LOP3.LUT R10, R132, 0x94, RZ, 0xfc, !PT ;  /* 0x00000094840a7812 */ /* 0x000fe200078efcff */
[----:B------:R-:W-:Y:S01]  /*e740*/  IMAD R11, R133, 0x2, R3 ;  /* 0x00000002850b7824 */ /* 0x000fe200078e0203 */
[C---:B-----5:R-:W-:Y:S01]  /*e750*/  LEA R4, P6, R3.reuse, R0, 0x2 ;  /* 0x0000000003047211 */ /* 0x060fe200078c10ff */
[----:B------:R5:W-:Y:S01]  /*e760*/  @P5 STG.E desc[UR22][R8.64], R166 ;  /* 0x000000a608005986 */ /* 0x000be2000c101916 */
[----:B-1----:R-:W-:Y:S01]  /*e770*/  ISETP.LT.AND P5, PT, R10, UR4, !P0 ;  /* 0x000000040a007c0c */ /* 0x002fe2000c7a1270 */
[----:B------:R-:W1:Y:S01]  /*e780*/  LDCU UR4, c[0x0][0x39c] ;  /* 0x00007380ff0477ac */ /* 0x000e620008000800 */
[----:B------:R-:W-:Y:S01]  /*e790*/  LEA.HI.X.SX32 R5, R3, R2, 0x2, P6 ;  /* 0x0000000203057211 */ /* 0x000fe200030f16ff */
[----:B------:R-:W-:Y:S01]  /*e7a0*/  IMAD R3, R133, 0x2, R11 ;  /* 0x0000000285037824 */ /* 0x000fe200078e020b */
[----:B--2---:R-:W-:-:S02]  /*e7b0*/  LEA R6, P6, R11, R0, 0x2 ;  /* 0x000000000b067211 */ /* 0x004fc400078c10ff */
[----:B------:R-:W-:Y:S01]  /*e7c0*/  LOP3.LUT R10, R132, 0x96, RZ, 0xfc, !PT ;  /* 0x00000096840a7812 */ /* 0x000fe200078efcff */
[----:B------:R-:W-:Y:S01]  /*e7d0*/  IMAD R13, R133, 0x2, R3 ;  /* 0x00000002850d7824 */ /* 0x000fe200078e0203 */
[----:B------:R-:W-:Y:S01]  /*e7e0*/  LEA.HI.X.SX32 R7, R11, R2, 0x2, P6 ;  /* 0x000000020b077211 */ /* 0x000fe200030f16ff */
[----:B------:R-:W-:Y:S01]  /*e7f0*/  @P4 STG.E desc[UR22][R4.64], R167 ;  /* 0x000000a704004986 */ /* 0x000fe2000c101916 */
[----:B----4-:R-:W-:Y:S01]  /*e800*/  ISETP.LT.AND P4, PT, R10, UR5, !P0 ;  /* 0x000000050a007c0c */ /* 0x010fe2000c781270 */
[----:B------:R-:W2:Y:S01]  /*e810*/  LDCU UR5, c[0x0][0x39c] ;  /* 0x00007380ff0577ac */ /* 0x000ea20008000800 */
[C---:B-----5:R-:W-:Y:S01]  /*e820*/  LEA R8, P6, R3.reuse, R0, 0x2 ;  /* 0x0000000003087211 */ /* 0x060fe200078c10ff */
[----:B------:R4:W-:Y:S01]  /*e830*/  @P3 STG.E desc[UR22][R6.64], R28 ;  /* 0x0000001c06003986 */ /* 0x0009e2000c101916 */
[----:B------:R-:W-:Y:S02]  /*e840*/  LOP3.LUT R11, R132, 0x98, RZ, 0xfc, !PT ;  /* 0x00000098840b7812 */ /* 0x000fe400078efcff */
[----:B------:R-:W-:-:S02]  /*e850*/  LEA.HI.X.SX32 R9, R3, R2, 0x2, P6 ;  /* 0x0000000203097211 */ /* 0x000fc400030f16ff */
[----:B------:R-:W-:Y:S02]  /*e860*/  LEA R10, P6, R13, R0, 0x2 ;  /* 0x000000000d0a7211 */ /* 0x000fe400078c10ff */
[----:B---3--:R-:W-:Y:S01]  /*e870*/  ISETP.LT.AND P3, PT, R11, UR6, !P0 ;  /* 0x000000060b007c0c */ /* 0x008fe2000c761270 */
[----:B------:R-:W3:Y:S01]  /*e880*/  LDCU UR6, c[0x0][0x39c] ;  /* 0x00007380ff0677ac */ /* 0x000ee20008000800 */
[C---:B------:R-:W-:Y:S01]  /*e890*/  LOP3.LUT R3, R132.reuse, 0x9a, RZ, 0xfc, !PT ;  /* 0x0000009a84037812 */ /* 0x040fe200078efcff */
[----:B------:R5:W-:Y:S01]  /*e8a0*/  @P2 STG.E desc[UR22][R8.64], R29 ;  /* 0x0000001d08002986 */ /* 0x000be2000c101916 */
[----:B------:R-:W-:Y:S01]  /*e8b0*/  LEA.HI.X.SX32 R11, R13, R2, 0x2, P6 ;  /* 0x000000020d0b7211 */ /* 0x000fe200030f16ff */
[----:B------:R-:W-:Y:S01]  /*e8c0*/  IMAD R13, R133, 0x2, R13 ;  /* 0x00000002850d7824 */ /* 0x000fe200078e020d */
[----:B-1----:R-:W-:Y:S01]  /*e8d0*/  ISETP.LT.AND P2, PT, R3, UR4, !P0 ;  /* 0x0000000403007c0c */ /* 0x002fe2000c741270 */
[----:B------:R-:W1:Y:S01]  /*e8e0*/  LDCU UR4, c[0x0][0x39c] ;  /* 0x00007380ff0477ac */ /* 0x000e620008000800 */
[----:B----4-:R-:W-:Y:S01]  /*e8f0*/  LOP3.LUT R7, R132, 0x9c, RZ, 0xfc, !PT ;  /* 0x0000009c84077812 */ /* 0x010fe200078efcff */
[----:B------:R-:W-:Y:S01]  /*e900*/  IMAD R3, R133, 0x2, R13 ;  /* 0x0000000285037824 */ /* 0x000fe200078e020d */
[----:B------:R4:W-:Y:S01]  /*e910*/  @P5 STG.E desc[UR22][R10.64], R30 ;  /* 0x0000001e0a005986 */ /* 0x0009e2000c101916 */
[----:B------:R-:W-:-:S02]  /*e920*/  LEA R4, P5, R13, R0, 0x2 ;  /* 0x000000000d047211 */ /* 0x000fc400078a10ff */
[C---:B------:R-:W-:Y:S02]  /*e930*/  LOP3.LUT R12, R132.reuse, 0xb2, RZ, 0xfc, !PT ;  /* 0x000000b2840c7812 */ /* 0x040fe400078efcff */
[----:B------:R-:W-:Y:S02]  /*e940*/  LEA R6, P6, R3, R0, 0x2 ;  /* 0x0000000003067211 */ /* 0x000fe400078c10ff */
[-C--:B------:R-:W-:Y:S02]  /*e950*/  LEA.HI.X.SX32 R5, R13, R2.reuse, 0x2, P5 ;  /* 0x000000020d057211 */ /* 0x080fe400028f16ff */
[----:B--2---:R-:W-:Y:S01]  /*e960*/  ISETP.LT.AND P5, PT, R7, UR5, !P0 ;  /* 0x0000000507007c0c */ /* 0x004fe2000c7a1270 */
[----:B------:R-:W2:Y:S01]  /*e970*/  LDCU UR5, c[0x0][0x39c] ;  /* 0x00007380ff0577ac */ /* 0x000ea20008000800 */
[----:B------:R-:W-:Y:S01]  /*e980*/  LEA.HI.X.SX32 R7, R3, R2, 0x2, P6 ;  /* 0x0000000203077211 */ /* 0x000fe200030f16ff */
[C---:B------:R-:W-:Y:S01]  /*e990*/  IMAD R3, R133.reuse, 0x2, R3 ;  /* 0x0000000285037824 */ /* 0x040fe200078e0203 */
[C---:B-----5:R-:W-:Y:S01]  /*e9a0*/  LOP3.LUT R8, R132.reuse, 0x9e, RZ, 0xfc, !PT ;  /* 0x0000009e84087812 */ /* 0x060fe200078efcff */
[----:B------:R5:W-:Y:S01]  /*e9b0*/  @P4 STG.E desc[UR22][R4.64], R31 ;  /* 0x0000001f04004986 */ /* 0x000be2000c101916 */
[----:B----4-:R-:W-:Y:S01]  /*e9c0*/  LOP3.LUT R10, R132, 0xa0, RZ, 0xfc, !PT ;  /* 0x000000a0840a7812 */ /* 0x010fe200078efcff */
[----:B------:R-:W-:Y:S01]  /*e9d0*/  IMAD R11, R133, 0x2, R3 ;  /* 0x00000002850b7824 */ /* 0x000fe200078e0203 */
[----:B---3--:R-:W-:Y:S01]  /*e9e0*/  ISETP.LT.AND P4, PT, R8, UR6, !P0 ;  /* 0x0000000608007c0c */ /* 0x008fe2000c781270 */
[----:B------:R3:W-:Y:S01]  /*e9f0*/  @P3 STG.E desc[UR22][R6.64], R36 ;  /* 0x0000002406003986 */ /* 0x0007e2000c101916 */
[----:B------:R-:W-:Y:S01]  /*ea00*/  LEA R8, P3, R3, R0, 0x2 ;  /* 0x0000000003087211 */ /* 0x000fe200078610ff */
[----:B------:R-:W4:Y:S01]  /*ea10*/  LDCU UR6, c[0x0][0x39c] ;  /* 0x00007380ff0677ac */ /* 0x000f220008000800 */
[----:B------:R-:W-:-:S02]  /*ea20*/  LOP3.LUT R16, R132, 0xfa, RZ, 0xfc, !PT ;  /* 0x000000fa84107812 */ /* 0x000fc400078efcff */
[----:B------:R-:W-:Y:S01]  /*ea30*/  LEA.HI.X.SX32 R9, R3, R2, 0x2, P3 ;  /* 0x0000000203097211 */ /* 0x000fe200018f16ff */
[----:B------:R-:W-:Y:S01]  /*ea40*/  IMAD R3, R133, 0x2, R11 ;  /* 0x0000000285037824 */ /* 0x000fe200078e020b */
[----:B-1----:R-:W-:Y:S01]  /*ea50*/  ISETP.LT.AND P3, PT, R10, UR4, !P0 ;  /* 0x000000040a007c0c */ /* 0x002fe2000c761270 */
[----:B------:R-:W1:Y:S01]  /*ea60*/  LDCU UR4, c[0x0][0x39c] ;  /* 0x00007380ff0477ac */ /* 0x000e620008000800 */
[----:B-----5:R-:W-:Y:S01]  /*ea70*/  LOP3.LUT R5, R132, 0xa2, RZ, 0xfc, !PT ;  /* 0x000000a284057812 */ /* 0x020fe200078efcff */
[----:B------:R5:W-:Y:S01]  /*ea80*/  @P2 STG.E desc[UR22][R8.64], R37 ;  /* 0x0000002508002986 */ /* 0x000be2000c101916 */
[----:B------:R-:W-:Y:S01]  /*ea90*/  LEA R4, P6, R11, R0, 0x2 ;  /* 0x000000000b047211 */ /* 0x000fe200078c10ff */
[----:B------:R-:W-:Y:S01]  /*eaa0*/  IMAD R13, R133, 0x2, R3 ;  /* 0x00000002850d7824 */ /* 0x000fe200078e0203 */
[----:B--2---:R-:W-:Y:S01]  /*eab0*/  ISETP.LT.AND P2, PT, R5, UR5, !P0 ;  /* 0x0000000505007c0c */ /* 0x004fe2000c741270 */
[----:B------:R-:W2:Y:S01]  /*eac0*/  LDCU UR5, c[0x0][0x39c] ;  /* 0x00007380ff0577ac */ /* 0x000ea20008000800 */
[----:B------:R-:W-:-:S02]  /*ead0*/  LEA.HI.X.SX32 R5, R11, R2, 0x2, P6 ;  /* 0x000000020b057211 */ /* 0x000fc400030f16ff */
[C---:B---3--:R-:W-:Y:S02]  /*eae0*/  LEA R6, P6, R3.reuse, R0, 0x2 ;  /* 0x0000000003067211 */ /* 0x048fe400078c10ff */
[C---:B------:R-:W-:Y:S01]  /*eaf0*/  LOP3.LUT R11, R132.reuse, 0xa4, RZ, 0xfc, !PT ;  /* 0x000000a4840b7812 */ /* 0x040fe200078efcff */
[----:B------:R3:W-:Y:S01]  /*eb00*/  @P5 STG.E desc[UR22][R4.64], R38 ;  /* 0x0000002604005986 */ /* 0x0007e2000c101916 */
[----:B------:R-:W-:Y:S02]  /*eb10*/  LEA.HI.X.SX32 R7, R3, R2, 0x2, P6 ;  /* 0x0000000203077211 */ /* 0x000fe400030f16ff */
[----:B------:R-:W-:Y:S02]  /*eb20*/  LEA R10, P6, R13, R0, 0x2 ;  /* 0x000000000d0a7211 */ /* 0x000fe400078c10ff */
[C---:B------:R-:W-:Y:S01]  /*eb30*/  LOP3.LUT R3, R132.reuse, 0xa6, RZ, 0xfc, !PT ;  /* 0x000000a684037812 */ /* 0x040fe200078efcff */
[----:B------:R2:W-:Y:S01]  /*eb40*/  @P4 STG.E desc[UR22][R6.64], R39 ;  /* 0x0000002706004986 */ /* 0x0005e2000c101916 */
[----:B----4-:R-:W-:Y:S01]  /*eb50*/  ISETP.LT.AND P5, PT, R11, UR6, !P0 ;  /* 0x000000060b007c0c */ /* 0x010fe2000c7a1270 */
[----:B------:R-:W4:Y:S01]  /*eb60*/  LDCU UR6, c[0x0][0x39c] ;  /* 0x00007380ff0677ac */ /* 0x000f220008000800 */
[----:B------:R-:W-:Y:S01]  /*eb70*/  LEA.HI.X.SX32 R11, R13, R2, 0x2, P6 ;  /* 0x000000020d0b7211 */ /* 0x000fe200030f16ff */
[----:B------:R-:W-:Y:S01]  /*eb80*/  IMAD R13, R133, 0x2, R13 ;  /* 0x00000002850d7824 */ /* 0x000fe200078e020d */
[----:B-1----:R-:W-:Y:S01]  /*eb90*/  ISETP.LT.AND P4, PT, R3, UR4, !P0 ;  /* 0x0000000403007c0c */ /* 0x002fe2000c781270 */
[----:B------:R-:W1:Y:S01]  /*eba0*/  LDCU UR4, c[0x0][0x39c] ;  /* 0x00007380ff0477ac */ /* 0x000e620008000800 */
[----:B-----5:R-:W-:Y:S01]  /*ebb0*/  LOP3.LUT R8, R132, 0xa8, RZ, 0xfc, !PT ;  /* 0x000000a884087812 */ /* 0x020fe200078efcff */
[----:B------:R-:W-:Y:S01]  /*ebc0*/  IMAD R3, R133, 0x2, R13 ;  /* 0x0000000285037824 */ /* 0x000fe200078e020d */
[C---:B---3--:R-:W-:Y:S01]  /*ebd0*/  LEA R4, P6, R13.reuse, R0, 0x2 ;  /* 0x000000000d047211 */ /* 0x048fe200078c10ff */
[----:B------:R3:W-:Y:S01]  /*ebe0*/  @P3 STG.E desc[UR22][R10.64], R44 ;  /* 0x0000002c0a003986 */ /* 0x0007e2000c101916 */
[----:B--2---:R-:W-:Y:S01]  /*ebf0*/  ISETP.LT.AND P3, PT, R8, UR5, !P0 ;  /* 0x0000000508007c0c */ /* 0x004fe2000c761270 */
[----:B------:R-:W2:Y:S01]  /*ec00*/  LDCU UR5, c[0x0][0x39c] ;  /* 0x00007380ff0577ac */ /* 0x000ea20008000800 */
[----:B------:R-:W-:Y:S01]  /*ec10*/  LEA.HI.X.SX32 R5, R13, R2, 0x2, P6 ;  /* 0x000000020d057211 */ /* 0x000fe200030f16ff */
[----:B------:R-:W-:Y:S01]  /*ec20*/  IMAD R13, R133, 0x2, R3 ;  /* 0x00000002850d7824 */ /* 0x000fe200078e0203 */
[----:B------:R-:W-:-:S02]  /*ec30*/  LEA R6, P6, R3, R0, 0x2 ;  /* 0x0000000003067211 */ /* 0x000fc400078c10ff */
[C---:B------:R-:W-:Y:S01]  /*ec40*/  LOP3.LUT R9, R132.reuse, 0xaa, RZ, 0xfc, !PT ;  /* 0x000000aa84097812 */ /* 0x040fe200078efcff */
[----:B------:R5:W-:Y:S01]  /*ec50*/  @P2 STG.E desc[UR22][R4.64], R45 ;  /* 0x0000002d04002986 */ /* 0x000be2000c101916 */
[----:B------:R-:W-:Y:S02]  /*ec60*/  LEA.HI.X.SX32 R7, R3, R2, 0x2, P6 ;  /* 0x0000000203077211 */ /* 0x000fe400030f16ff */
[----:B------:R-:W-:Y:S02]  /*ec70*/  LEA R8, P6, R13, R0, 0x2 ;  /* 0x000000000d087211 */ /* 0x000fe400078c10ff */
[C---:B------:R-:W-:Y:S01]  /*ec80*/  LOP3.LUT R3, R132.reuse, 0xac, RZ, 0xfc, !PT ;  /* 0x000000ac84037812 */ /* 0x040fe200078efcff */
[----:B------:R2:W-:Y:S01]  /*ec90*/  @P5 STG.E desc[UR22][R6.64], R46 ;  /* 0x0000002e06005986 */ /* 0x0005e2000c101916 */
[----:B-1----:R-:W-:Y:S01]  /*eca0*/  ISETP.LT.AND P2, PT, R9, UR4, !P0 ;  /* 0x0000000409007c0c */ /* 0x002fe2000c741270 */
[----:B------:R-:W1:Y:S01]  /*ecb0*/  LDCU UR4, c[0x0][0x39c] ;  /* 0x00007380ff0477ac */ /* 0x000e620008000800 */
[----:B------:R-:W-:Y:S01]  /*ecc0*/  LEA.HI.X.SX32 R9, R13, R2, 0x2, P6 ;  /* 0x000000020d097211 */ /* 0x000fe200030f16ff */
[----:B------:R-:W-:Y:S01]  /*ecd0*/  IMAD R13, R133, 0x2, R13 ;  /* 0x00000002850d7824 */ /* 0x000fe200078e020d */
[----:B----4-:R-:W-:Y:S01]  /*ece0*/  ISETP.LT.AND P5, PT, R3, UR6, !P0 ;  /* 0x0000000603007c0c */ /* 0x010fe2000c7a1270 */
[----:B------:R-:W4:Y:S01]  /*ecf0*/  LDCU UR6, c[0x0][0x39c] ;  /* 0x00007380ff0677ac */ /* 0x000f220008000800 */
[----:B---3--:R-:W-:Y:S01]  /*ed00*/  LOP3.LUT R10, R132, 0xae, RZ, 0xfc, !PT ;  /* 0x000000ae840a7812 */ /* 0x008fe200078efcff */
[----:B------:R-:W-:Y:S01]  /*ed10*/  IMAD R3, R133, 0x2, R13 ;  /* 0x0000000285037824 */ /* 0x000fe200078e020d */
[----:B-----5:R-:W-:Y:S01]  /*ed20*/  LEA R4, P6, R13, R0, 0x2 ;  /* 0x000000000d047211 */ /* 0x020fe200078c10ff */
[----:B------:R3:W-:Y:S01]  /*ed30*/  @P4 STG.E desc[UR22][R8.64], R47 ;  /* 0x0000002f08004986 */ /* 0x0007e2000c101916 */
[----:B--2---:R-:W-:Y:S01]  /*ed40*/  ISETP.LT.AND P4, PT, R10, UR5, !P0 ;  /* 0x000000050a007c0c */ /* 0x004fe2000c781270 */
[----:B------:R-:W-:Y:S01]  /*ed50*/  IMAD R11, R133, 0x2, R3 ;  /* 0x00000002850b7824 */ /* 0x000fe200078e0203 */
[----:B------:R-:W-:Y:S01]  /*ed60*/  LEA.HI.X.SX32 R5, R13, R2, 0x2, P6 ;  /* 0x000000020d057211 */ /* 0x000fe200030f16ff */
[----:B------:R-:W2:Y:S01]  /*ed70*/  LDCU UR5, c[0x0][0x39c] ;  /* 0x00007380ff0577ac */ /* 0x000ea20008000800 */
[----:B------:R-:W-:-:S02]  /*ed80*/  LEA R6, P6, R3, R0, 0x2 ;  /* 0x0000000003067211 */ /* 0x000fc400078c10ff */
[----:B------:R-:W-:Y:S01]  /*ed90*/  LOP3.LUT R10, R132, 0xb0, RZ, 0xfc, !PT ;  /* 0x000000b0840a7812 */ /* 0x000fe200078efcff */
[----:B------:R-:W-:Y:S01]  /*eda0*/  @P3 STG.E desc[UR22][R4.64], R52 ;  /* 0x0000003404003986 */ /* 0x000fe2000c101916 */
[----:B------:R-:W-:Y:S01]  /*edb0*/  LEA.HI.X.SX32 R7, R3, R2, 0x2, P6 ;  /* 0x0000000203077211 */ /* 0x000fe200030f16ff */
[----:B------:R-:W-:Y:S01]  /*edc0*/  IMAD R3, R133, 0x2, R11 ;  /* 0x0000000285037824 */ /* 0x000fe200078e020b */
[----:B-1----:R-:W-:Y:S01]  /*edd0*/  ISETP.LT.AND P3, PT, R10, UR4, !P0 ;  /* 0x000000040a007c0c */ /* 0x002fe2000c761270 */
[----:B------:R-:W1:Y:S01]  /*ede0*/  LDCU UR4, c[0x0][0x39c] ;  /* 0x00007380ff0477ac */ /* 0x000e620008000800 */
[C---:B---3--:R-:W-:Y:S01]  /*edf0*/  LEA R8, P6, R11.reuse, R0, 0x2 ;  /* 0x000000000b087211 */ /* 0x048fe200078c10ff */
[----:B------:R3:W-:Y:S01]  /*ee00*/  @P2 STG.E desc[UR22][R6.64], R53 ;  /* 0x0000003506002986 */ /* 0x0007e2000c101916 */
[----:B----4-:R-:W-:Y:S01]  /*ee10*/  ISETP.LT.AND P2, PT, R12, UR6, !P0 ;  /* 0x000000060c007c0c */ /* 0x010fe2000c741270 */
[----:B------:R-:W4:Y:S01]  /*ee20*/  LDCU UR6, c[0x0][0x39c] ;  /* 0x00007380ff0677ac */ /* 0x000f220008000800 */
[----:B------:R-:W-:-:S02]  /*ee30*/  LEA.HI.X.SX32 R9, R11, R2, 0x2, P6 ;  /* 0x000000020b097211 */ /* 0x000fc400030f16ff */
[C---:B------:R-:W-:Y:S02]  /*ee40*/  LEA R10, P6, R3.reuse, R0, 0x2 ;  /* 0x00000000030a7211 */ /* 0x040fe400078c10ff */
[----:B------:R-:W-:Y:S01]  /*ee50*/  LOP3.LUT R12, R132, 0xb4, RZ, 0xfc, !PT ;  /* 0x000000b4840c7812 */ /* 0x000fe200078efcff */
[----:B------:R-:W-:Y:S01]  /*ee60*/  @P5 STG.E desc[UR22][R8.64], R54 ;  /* 0x0000003608005986 */ /* 0x000fe2000c101916 */
[----:B------:R-:W-:Y:S01]  /*ee70*/  LEA.HI.X.SX32 R11, R3, R2, 0x2, P6 ;  /* 0x00000002030b7211 */ /* 0x000fe200030f16ff */
[C---:B------:R-:W-:Y:S01]  /*ee80*/  IMAD R3, R133.reuse, 0x2, R3 ;  /* 0x0000000285037824 */ /* 0x040fe200078e0203 */
[----:B--2---:R-:W-:Y:S01]  /*ee90*/  ISETP.LT.AND P5, PT, R12, UR5, !P0 ;  /* 0x000000050c007c0c */ /* 0x004fe2000c7a1270 */
[----:B------:R-:W2:Y:S01]  /*eea0*/  LDCU UR5, c[0x0][0x39c] ;  /* 0x00007380ff0577ac */ /* 0x000ea20008000800 */
[----:B---3--:R-:W-:Y:S01]  /*eeb0*/  LOP3.LUT R7, R132, 0xb6, RZ, 0xfc, !PT ;  /* 0x000000b684077812 */ /* 0x008fe200078efcff */
[----:B------:R-:W-:Y:S01]  /*eec0*/  IMAD R13, R133, 0x2, R3 ;  /* 0x00000002850d7824 */ /* 0x000fe200078e0203 */
[----:B------:R3:W-:Y:S01]  /*eed0*/  @P4 STG.E desc[UR22][R10.64], R55 ;  /* 0x000000370a004986 */ /* 0x0007e2000c101916 */
[----:B------:R-:W-:-:S02]  /*eee0*/  LEA R4, P4, R3, R0, 0x2 ;  /* 0x0000000003047211 */ /* 0x000fc400078810ff */
[C---:B------:R-:W-:Y:S02]  /*eef0*/  LOP3.LUT R12, R132.reuse, 0xc4, RZ, 0xfc, !PT ;  /* 0x000000c4840c7812 */ /* 0x040fe400078efcff */
[----:B------:R-:W-:Y:S02]  /*ef00*/  LEA R6, P6, R13, R0, 0x2 ;  /* 0x000000000d067211 */ /* 0x000fe400078c10ff */
[-C--:B------:R-:W-:Y:S02]  /*ef10*/  LEA.HI.X.SX32 R5, R3, R2.reuse, 0x2, P4 ;  /* 0x0000000203057211 */ /* 0x080fe400020f16ff */
[----:B-1----:R-:W-:Y:S01]  /*ef20*/  ISETP.LT.AND P4, PT, R7, UR4, !P0 ;  /* 0x0000000407007c0c */ /* 0x002fe2000c781270 */
[----:B------:R-:W1:Y:S01]  /*ef30*/  LDCU UR4, c[0x0][0x39c] ;  /* 0x00007380ff0477ac */ /* 0x000e620008000800 */
[----:B------:R-:W-:Y:S01]  /*ef40*/  LEA.HI.X.SX32 R7, R13, R2, 0x2, P6 ;  /* 0x000000020d077211 */ /* 0x000fe200030f16ff */
[----:B------:R-:W-:Y:S01]  /*ef50*/  IMAD R13, R133, 0x2, R13 ;  /* 0x00000002850d7824 */ /* 0x000fe200078e020d */
[----:B------:R5:W-:Y:S01]  /*ef60*/  @P3 STG.E desc[UR22][R4.64], R60 ;  /* 0x0000003c04003986 */ /* 0x000be2000c101916 */
[----:B------:R-:W-:-:S02]  /*ef70*/  LOP3.LUT R3, R132, 0xb8, RZ, 0xfc, !PT ;  /* 0x000000b884037812 */ /* 0x000fc400078efcff */
[----:B---3--:R-:W-:Y:S01]  /*ef80*/  LOP3.LUT R10, R132, 0xba, RZ, 0xfc, !PT ;  /* 0x000000ba840a7812 */ /* 0x008fe200078efcff */
[----:B------:R3:W-:Y:S01]  /*ef90*/  @P2 STG.E desc[UR22][R6.64], R61 ;  /* 0x0000003d06002986 */ /* 0x0007e2000c101916 */
[----:B------:R-:W-:Y:S02]  /*efa0*/  LEA R8, P2, R13, R0, 0x2 ;  /* 0x000000000d087211 */ /* 0x000fe400078410ff */
[----:B----4-:R-:W-:Y:S01]  /*efb0*/  ISETP.LT.AND P3, PT, R3, UR6, !P0 ;  /* 0x0000000603007c0c */ /* 0x010fe2000c761270 */
[----:B------:R-:W4:Y:S01]  /*efc0*/  LDCU UR6, c[0x0][0x39c] ;  /* 0x00007380ff0677ac */ /* 0x000f220008000800 */
[----:B------:R-:W-:Y:S01]  /*efd0*/  IMAD R3, R133, 0x2, R13 ;  /* 0x0000000285037824 */ /* 0x000fe200078e020d */
[----:B------:R-:W-:Y:S02]  /*efe0*/  LEA.HI.X.SX32 R9, R13, R2, 0x2, P2 ;  /* 0x000000020d097211 */ /* 0x000fe400010f16ff */
[----:B--2---:R-:W-:Y:S01]  /*eff0*/  ISETP.LT.AND P2, PT, R10, UR5, !P0 ;  /* 0x000000050a007c0c */ /* 0x004fe2000c741270 */
[----:B------:R-:W2:Y:S01]  /*f000*/  LDCU UR5, c[0x0][0x39c] ;  /* 0x00007380ff0577ac */ /* 0x000ea20008000800 */
[----:B-----5:R-:W-:Y:S01]  /*f010*/  LOP3.LUT R5, R132, 0xbc, RZ, 0xfc, !PT ;  /* 0x000000bc84057812 */ /* 0x020fe200078efcff */
[----:B------:R5:W-:Y:S01]  /*f020*/  @P5 STG.E desc[UR22][R8.64], R62 ;  /* 0x0000003e08005986 */ /* 0x000be2000c101916 */
[----:B------:R-:W-:Y:S01]  /*f030*/  LEA R4, P6, R3, R0, 0x2 ;  /* 0x0000000003047211 */ /* 0x000fe200078c10ff */
[----:B---3--:R-:W-:Y:S01]  /*f040*/  IMAD R7, R133, 0x2, R3 ;  /* 0x0000000285077824 */ /* 0x008fe200078e0203 */
        /* <DEDUP_REMOVED lines=11> */
[----:B----4-:R-:W-:Y:S01]  /*f100*/  ISETP.LT.AND P4, PT, R11, UR6, !P0 ;  /* 0x000000060b007c0c */ /* 0x010fe2000c781270 */
[----:B------:R-:W4:Y:S01]  /*f110*/  LDCU UR6, c[0x0][0x39c] ;  /* 0x00007380ff0677ac */ /* 0x000f220008000800 */
[----:B------:R-:W-:Y:S01]  /*f120*/  LEA.HI.X.SX32 R11, R3, R2, 0x2, P6 ;  /* 0x00000002030b7211 */ /* 0x000fe200030f16ff */
[C---:B------:R-:W-:Y:S01]  /*f130*/  IMAD R3, R133.reuse, 0x2, R3 ;  /* 0x0000000285037824 */ /* 0x040fe200078e0203 */
[----:B--2---:R-:W-:Y:S01]  /*f140*/  ISETP.LT.AND P3, PT, R8, UR5, !P0 ;  /* 0x0000000508007c0c */ /* 0x004fe2000c761270 */
[----:B------:R-:W2:Y:S01]  /*f150*/  LDCU UR5, c[0x0][0x39c] ;  /* 0x00007380ff0577ac */ /* 0x000ea20008000800 */
[----:B------:R-:W-:Y:S01]  /*f160*/  LOP3.LUT R8, R132, 0xc2, RZ, 0xfc, !PT ;  /* 0x000000c284087812 */ /* 0x000fe200078efcff */
[----:B------:R-:W-:Y:S01]  /*f170*/  IMAD R9, R133, 0x2, R3 ;  /* 0x0000000285097824 */ /* 0x000fe200078e0203 */
[C---:B---3--:R-:W-:Y:S01]  /*f180*/  LEA R4, P6, R3.reuse, R0, 0x2 ;  /* 0x0000000003047211 */ /* 0x048fe200078c10ff */
[----:B------:R3:W-:Y:S01]  /*f190*/  @P2 STG.E desc[UR22][R10.64], R69 ;  /* 0x000000450a002986 */ /* 0x0007e2000c101916 */
[----:B-1----:R-:W-:Y:S01]  /*f1a0*/  ISETP.LT.AND P2, PT, R8, UR4, !P0 ;  /* 0x0000000408007c0c */ /* 0x002fe2000c741270 */
[----:B------:R-:W1:Y:S01]  /*f1b0*/  LDCU UR4, c[0x0][0x39c] ;  /* 0x00007380ff0477ac */ /* 0x000e620008000800 */
[----:B------:R-:W-:Y:S01]  /*f1c0*/  LEA.HI.X.SX32 R5, R3, R2, 0x2, P6 ;  /* 0x0000000203057211 */ /* 0x000fe200030f16ff */
[----:B------:R-:W-:Y:S01]  /*f1d0*/  IMAD R3, R133, 0x2, R9 ;  /* 0x0000000285037824 */ /* 0x000fe200078e0209 */
[----:B-----5:R-:W-:-:S03]  /*f1e0*/  LEA R6, P6, R9, R0, 0x2 ;  /* 0x0000000009067211 */ /* 0x020fc600078c10ff */
[----:B------:R5:W-:Y:S01]  /*f1f0*/  @P5 STG.E desc[UR22][R4.64], R70 ;  /* 0x0000004604005986 */ /* 0x000be2000c101916 */
[----:B------:R-:W-:Y:S02]  /*f200*/  LEA.HI.X.SX32 R7, R9, R2, 0x2, P6 ;  /* 0x0000000209077211 */ /* 0x000fe400030f16ff */
[C---:B------:R-:W-:Y:S02]  /*f210*/  LEA R8, P6, R3.reuse, R0, 0x2 ;  /* 0x0000000003087211 */ /* 0x040fe400078c10ff */
[----:B---3--:R-:W-:Y:S01]  /*f220*/  LOP3.LUT R10, R132, 0xc6, RZ, 0xfc, !PT ;  /* 0x000000c6840a7812 */ /* 0x008fe200078efcff */
[----:B------:R3:W-:Y:S01]  /*f230*/  @P4 STG.E desc[UR22][R6.64], R71 ;  /* 0x0000004706004986 */ /* 0x0007e2000c101916 */
[----:B--2---:R-:W-:Y:S01]  /*f240*/  ISETP.LT.AND P5, PT, R12, UR5, !P0 ;  /* 0x000000050c007c0c */ /* 0x004fe2000c7a1270 */
[----:B------:R-:W2:Y:S01]  /*f250*/  LDCU UR5, c[0x0][0x39c] ;  /* 0x00007380ff0577ac */ /* 0x000ea20008000800 */
[----:B------:R-:W-:Y:S01]  /*f260*/  LEA.HI.X.SX32 R9, R3, R2, 0x2, P6 ;  /* 0x0000000203097211 */ /* 0x000fe200030f16ff */
[C---:B------:R-:W-:Y:S01]  /*f270*/  IMAD R3, R133.reuse, 0x2, R3 ;  /* 0x0000000285037824 */ /* 0x040fe200078e0203 */
[----:B----4-:R-:W-:Y:S01]  /*f280*/  ISETP.LT.AND P4, PT, R10, UR6, !P0 ;  /* 0x000000060a007c0c */ /* 0x010fe2000c781270 */
[----:B------:R-:W4:Y:S01]  /*f290*/  LDCU UR6, c[0x0][0x39c] ;  /* 0x00007380ff0677ac */ /* 0x000f220008000800 */
        /* <DEDUP_REMOVED lines=8> */
[----:B---3--:R-:W-:-:S02]  /*f320*/  LEA R6, P6, R11, R0, 0x2 ;  /* 0x000000000b067211 */ /* 0x008fc400078c10ff */
[----:B------:R-:W-:Y:S01]  /*f330*/  LOP3.LUT R10, R132, 0xca, RZ, 0xfc, !PT ;  /* 0x000000ca840a7812 */ /* 0x000fe200078efcff */
[----:B------:R-:W-:Y:S01]  /*f340*/  IMAD R13, R133, 0x2, R3 ;  /* 0x00000002850d7824 */ /* 0x000fe200078e0203 */
[----:B------:R-:W-:Y:S01]  /*f350*/  LEA.HI.X.SX32 R7, R11, R2, 0x2, P6 ;  /* 0x000000020b077211 */ /* 0x000fe200030f16ff */
[----:B------:R-:W-:Y:S01]  /*f360*/  @P2 STG.E desc[UR22][R4.64], R77 ;  /* 0x0000004d04002986 */ /* 0x000fe2000c101916 */
[----:B--2---:R-:W-:Y:S01]  /*f370*/  ISETP.LT.AND P2, PT, R10, UR5, !P0 ;  /* 0x000000050a007c0c */ /* 0x004fe2000c741270 */
[----:B------:R-:W2:Y:S01]  /*f380*/  LDCU UR5, c[0x0][0x39c] ;  /* 0x00007380ff0577ac */ /* 0x000ea20008000800 */
[C---:B-----5:R-:W-:Y:S01]  /*f390*/  LEA R8, P6, R3.reuse, R0, 0x2 ;  /* 0x0000000003087211 */ /* 0x060fe200078c10ff */
[----:B------:R3:W-:Y:S01]  /*f3a0*/  @P5 STG.E desc[UR22][R6.64], R78 ;  /* 0x0000004e06005986 */ /* 0x0007e2000c101916 */
[----:B------:R-:W-:Y:S02]  /*f3b0*/  LOP3.LUT R11, R132, 0xcc, RZ, 0xfc, !PT ;  /* 0x000000cc840b7812 */ /* 0x000fe400078efcff */
[----:B------:R-:W-:-:S02]  /*f3c0*/  LEA.HI.X.SX32 R9, R3, R2, 0x2, P6 ;  /* 0x0000000203097211 */ /* 0x000fc400030f16ff */
[----:B------:R-:W-:Y:S02]  /*f3d0*/  LEA R10, P6, R13, R0, 0x2 ;  /* 0x000000000d0a7211 */ /* 0x000fe400078c10ff */
[----:B----4-:R-:W-:Y:S01]  /*f3e0*/  ISETP.LT.AND P5, PT, R11, UR6, !P0 ;  /* 0x000000060b007c0c */ /* 0x010fe2000c7a1270 */
        /* <DEDUP_REMOVED lines=101> */
[----:B------:R-:W-:-:S03]  /*fa40*/  LEA R4, P2, R3, R0, 0x2 ;  /* 0x0000000003047211 */ /* 0x000fc600078410ff */
[----:B------:R-:W-:Y:S02]  /*fa50*/  LEA R6, P6, R13, R0, 0x2 ;  /* 0x000000000d067211 */ /* 0x000fe400078c10ff */
[-C--:B------:R-:W-:Y:S02]  /*fa60*/  LEA.HI.X.SX32 R5, R3, R2.reuse, 0x2, P2 ;  /* 0x0000000203057211 */ /* 0x080fe400010f16ff */
[----:B-1----:R-:W-:Y:S01]  /*fa70*/  ISETP.LT.AND P2, PT, R7, UR4, !P0 ;  /* 0x0000000407007c0c */ /* 0x002fe2000c741270 */
[----:B------:R-:W1:Y:S01]  /*fa80*/  LDCU UR4, c[0x0][0x39c] ;  /* 0x00007380ff0477ac */ /* 0x000e620008000800 */
[----:B------:R-:W-:Y:S01]  /*fa90*/  LEA.HI.X.SX32 R7, R13, R2, 0x2, P6 ;  /* 0x000000020d077211 */ /* 0x000fe200030f16ff */
[----:B------:R-:W-:Y:S01]  /*faa0*/  IMAD R13, R133, 0x2, R13 ;  /* 0x00000002850d7824 */ /* 0x000fe200078e020d */
[C---:B------:R-:W-:Y:S01]  /*fab0*/  LOP3.LUT R3, R132.reuse, 0xec, RZ, 0xfc, !PT ;  /* 0x000000ec84037812 */ /* 0x040fe200078efcff */
[----:B------:R5:W-:Y:S01]  /*fac0*/  @P5 STG.E desc[UR22][R4.64], R110 ;  /* 0x0000006e04005986 */ /* 0x000be2000c101916 */
[----:B---3--:R-:W-:-:S02]  /*fad0*/  LOP3.LUT R10, R132, 0xee, RZ, 0xfc, !PT ;  /* 0x000000ee840a7812 */ /* 0x008fc400078efcff */
[----:B----4-:R-:W-:Y:S01]  /*fae0*/  ISETP.LT.AND P5, PT, R3, UR6, !P0 ;  /* 0x0000000603007c0c */ /* 0x010fe2000c7a1270 */
[----:B------:R3:W-:Y:S01]  /*faf0*/  @P4 STG.E desc[UR22][R6.64], R111 ;  /* 0x0000006f06004986 */ /* 0x0007e2000c101916 */
[----:B------:R-:W-:Y:S01]  /*fb00*/  LEA R8, P4, R13, R0, 0x2 ;  /* 0x000000000d087211 */ /* 0x000fe200078810ff */
[----:B------:R-:W4:Y:S01]  /*fb10*/  LDCU UR6, c[0x0][0x39c] ;  /* 0x00007380ff0677ac */ /* 0x000f220008000800 */
[----:B------:R-:W-:Y:S02]  /*fb20*/  IMAD R3, R133, 0x2, R13 ;  /* 0x0000000285037824 */ /* 0x000fe400078e020d */
        /* <DEDUP_REMOVED lines=12> */
[----:B------:R-:W-:Y:S01]  /*fbf0*/  LOP3.LUT R10, R132, 0xf2, RZ, 0xfc, !PT ;  /* 0x000000f2840a7812 */ /* 0x000fe200078efcff */
[----:B------:R3:W-:Y:S01]  /*fc00*/  @P2 STG.E desc[UR22][R4.64], R117 ;  /* 0x0000007504002986 */ /* 0x0007e2000c101916 */
[----:B------:R-:W-:Y:S02]  /*fc10*/  LEA.HI.X.SX32 R7, R7, R2, 0x2, P6 ;  /* 0x0000000207077211 */ /* 0x000fe400030f16ff */
[----:B----4-:R-:W-:Y:S02]  /*fc20*/  ISETP.LT.AND P2, PT, R10, UR6, !P0 ;  /* 0x000000060a007c0c */ /* 0x010fe4000c741270 */
[----:B------:R-:W-:Y:S01]  /*fc30*/  LOP3.LUT R10, R132, 0xf4, RZ, 0xfc, !PT ;  /* 0x000000f4840a7812 */ /* 0x000fe200078efcff */
[----:B------:R4:W-:Y:S01]  /*fc40*/  @P5 STG.E desc[UR22][R6.64], R118 ;  /* 0x0000007606005986 */ /* 0x0009e2000c101916 */
[C---:B-----5:R-:W-:Y:S02]  /*fc50*/  LEA R8, P6, R3.reuse, R0, 0x2 ;  /* 0x0000000003087211 */ /* 0x060fe400078c10ff */
[----:B--2---:R-:W-:Y:S01]  /*fc60*/  ISETP.LT.AND P5, PT, R10, UR5, !P0 ;  /* 0x000000050a007c0c */ /* 0x004fe2000c7a1270 */
[----:B------:R-:W2:Y:S01]  /*fc70*/  LDCU UR5, c[0x0][0x39c] ;  /* 0x00007380ff0577ac */ /* 0x000ea20008000800 */
[----:B------:R-:W-:Y:S01]  /*fc80*/  LEA.HI.X.SX32 R9, R3, R2, 0x2, P6 ;  /* 0x0000000203097211 */ /* 0x000fe200030f16ff */
[----:B------:R-:W-:Y:S01]  /*fc90*/  IMAD R3, R133, 0x2, R3 ;  /* 0x0000000285037824 */ /* 0x000fe200078e0203 */
[----:B------:R-:W-:-:S03]  /*fca0*/  LOP3.LUT R10, R132, 0xf6, RZ, 0xfc, !PT ;  /* 0x000000f6840a7812 */ /* 0x000fc600078efcff */
[----:B------:R-:W-:Y:S01]  /*fcb0*/  IMAD R11, R133, 0x2, R3 ;  /* 0x00000002850b7824 */ /* 0x000fe200078e0203 */
[C---:B---3--:R-:W-:Y:S01]  /*fcc0*/  LEA R4, P6, R3.reuse, R0, 0x2 ;  /* 0x0000000003047211 */ /* 0x048fe200078c10ff */
[----:B------:R3:W-:Y:S01]  /*fcd0*/  @P4 STG.E desc[UR22][R8.64], R119 ;  /* 0x0000007708004986 */ /* 0x0007e2000c101916 */
[----:B-1----:R-:W-:Y:S01]  /*fce0*/  ISETP.LT.AND P4, PT, R10, UR4, !P0 ;  /* 0x000000040a007c0c */ /* 0x002fe2000c781270 */
[----:B------:R-:W1:Y:S01]  /*fcf0*/  LDCU UR4, c[0x0][0x39c] ;  /* 0x00007380ff0477ac */ /* 0x000e620008000800 */
[----:B------:R-:W-:Y:S01]  /*fd00*/  LEA.HI.X.SX32 R5, R3, R2, 0x2, P6 ;  /* 0x0000000203057211 */ /* 0x000fe200030f16ff */
[----:B------:R-:W-:Y:S01]  /*fd10*/  IMAD R3, R133, 0x2, R11 ;  /* 0x0000000285037824 */ /* 0x000fe200078e020b */
[----:B------:R-:W-:Y:S02]  /*fd20*/  LOP3.LUT R10, R132, 0xf8, RZ, 0xfc, !PT ;  /* 0x000000f8840a7812 */ /* 0x000fe400078efcff */
[----:B----4-:R-:W-:Y:S01]  /*fd30*/  LEA R6, P6, R11, R0, 0x2 ;  /* 0x000000000b067211 */ /* 0x010fe200078c10ff */
[C---:B------:R-:W-:Y:S01]  /*fd40*/  IMAD R13, R133.reuse, 0x2, R3 ;  /* 0x00000002850d7824 */ /* 0x040fe200078e0203 */
[----:B------:R4:W-:Y:S01]  /*fd50*/  @P3 STG.E desc[UR22][R4.64], R128 ;  /* 0x0000008004003986 */ /* 0x0009e2000c101916 */
[----:B--2---:R-:W-:Y:S01]  /*fd60*/  ISETP.LT.AND P3, PT, R10, UR5, !P0 ;  /* 0x000000050a007c0c */ /* 0x004fe2000c761270 */
[----:B------:R-:W2:Y:S01]  /*fd70*/  LDCU UR5, c[0x0][0x39c] ;  /* 0x00007380ff0577ac */ /* 0x000ea20008000800 */
[----:B------:R-:W-:Y:S01]  /*fd80*/  IMAD R15, R133, 0x2, R13 ;  /* 0x00000002850f7824 */ /* 0x000fe200078e020d */
[----:B------:R-:W-:-:S02]  /*fd90*/  LEA.HI.X.SX32 R7, R11, R2, 0x2, P6 ;  /* 0x000000020b077211 */ /* 0x000fc400030f16ff */
[-C--:B------:R-:W-:Y:S01]  /*fda0*/  LEA R10, P6, R13, R0.reuse, 0x2 ;  /* 0x000000000d0a7211 */ /* 0x080fe200078c10ff */
[----:B------:R-:W-:Y:S01]  /*fdb0*/  IMAD R17, R133, 0x2, R15 ;  /* 0x0000000285117824 */ /* 0x000fe200078e020f */
[----:B------:R-:W-:Y:S01]  /*fdc0*/  LOP3.LUT R132, R132, 0xfc, RZ, 0xfc, !PT ;  /* 0x000000fc84847812 */ /* 0x000fe200078efcff */
[----:B------:R5:W-:Y:S01]  /*fdd0*/  @P2 STG.E desc[UR22][R6.64], R129 ;  /* 0x0000008106002986 */ /* 0x000be2000c101916 */
[----:B---3--:R-:W-:Y:S01]  /*fde0*/  LEA R8, P2, R3, R0, 0x2 ;  /* 0x0000000003087211 */ /* 0x008fe200078410ff */
[----:B------:R-:W-:Y:S01]  /*fdf0*/  IMAD R19, R133, 0x2, R17 ;  /* 0x0000000285137824 */ /* 0x000fe200078e0211 */
[-C--:B------:R-:W-:Y:S02]  /*fe00*/  LEA.HI.X.SX32 R11, R13, R2.reuse, 0x2, P6 ;  /* 0x000000020d0b7211 */ /* 0x080fe400030f16ff */
[----:B------:R-:W-:Y:S01]  /*fe10*/  LEA.HI.X.SX32 R9, R3, R2, 0x2, P2 ;  /* 0x0000000203097211 */ /* 0x000fe200010f16ff */
[----:B------:R-:W-:Y:S01]  /*fe20*/  IMAD R133, R133, 0x2, R19 ;  /* 0x0000000285857824 */ /* 0x000fe200078e0213 */
[----:B----4-:R-:W-:-:S02]  /*fe30*/  LEA R4, P6, R15, R0, 0x2 ;  /* 0x000000000f047211 */ /* 0x010fc400078c10ff */
[----:B------:R-:W-:Y:S01]  /*fe40*/  LEA R12, P2, R17, R0, 0x2 ;  /* 0x00000000110c7211 */ /* 0x000fe200078410ff */
[----:B------:R3:W-:Y:S01]  /*fe50*/  @P5 STG.E desc[UR22][R8.64], R130 ;  /* 0x0000008208005986 */ /* 0x0007e2000c101916 */
[-C--:B------:R-:W-:Y:S02]  /*fe60*/  LEA.HI.X.SX32 R5, R15, R2.reuse, 0x2, P6 ;  /* 0x000000020f057211 */ /* 0x080fe400030f16ff */
[----:B------:R-:W-:Y:S01]  /*fe70*/  LEA.HI.X.SX32 R13, R17, R2, 0x2, P2 ;  /* 0x00000002110d7211 */ /* 0x000fe200010f16ff */
[----:B------:R3:W-:Y:S01]  /*fe80*/  @P4 STG.E desc[UR22][R10.64], R131 ;  /* 0x000000830a004986 */ /* 0x0007e2000c101916 */
[----:B------:R-:W-:Y:S02]  /*fe90*/  LEA R14, P6, R133, R0, 0x2 ;  /* 0x00000000850e7211 */ /* 0x000fe400078c10ff */
[----:B-1----:R-:W-:Y:S01]  /*fea0*/  ISETP.LT.AND P2, PT, R16, UR4, !P0 ;  /* 0x0000000410007c0c */ /* 0x002fe2000c741270 */
[----:B------:R3:W-:Y:S01]  /*feb0*/  @P3 STG.E desc[UR22][R4.64], R192 ;  /* 0x000000c004003986 */ /* 0x0007e2000c101916 */
[----:B--2---:R-:W-:-:S02]  /*fec0*/  ISETP.LT.AND P0, PT, R132, UR5, !P0 ;  /* 0x0000000584007c0c */ /* 0x004fc4000c701270 */
[----:B------:R-:W-:Y:S02]  /*fed0*/  LEA.HI.X.SX32 R15, R133, R2, 0x2, P6 ;  /* 0x00000002850f7211 */ /* 0x000fe400030f16ff */
[----:B-----5:R-:W-:-:S04]  /*fee0*/  LEA R6, P6, R19, R0, 0x2 ;  /* 0x0000000013067211 */ /* 0x020fc800078c10ff */
[----:B------:R-:W-:-:S03]  /*fef0*/  LEA.HI.X.SX32 R7, R19, R2, 0x2, P6 ;  /* 0x0000000213077211 */ /* 0x000fc600030f16ff */
[----:B------:R3:W-:Y:S04]  /*ff00*/  @P2 STG.E desc[UR22][R12.64], R193 ;  /* 0x000000c10c002986 */ /* 0x0007e8000c101916 */
[----:B------:R3:W-:Y:S04]  /*ff10*/  @P0 STG.E desc[UR22][R6.64], R194 ;  /* 0x000000c206000986 */ /* 0x0007e8000c101916 */
[----:B------:R3:W-:Y:S01]  /*ff20*/  @P1 STG.E desc[UR22][R14.64], R195 ;  /* 0x000000c30e001986 */ /* 0x0007e2000c101916 */
[----:B------:R-:W-:Y:S06]  /*ff30*/  BAR.SYNC.DEFER_BLOCKING 0x0 ;  /* 0x0000000000007b1d */ /* 0x000fec0000010000 */
[----:B------:R-:W-:Y:S05]  /*ff40*/  BRA.U UP0, `(.L_x_13) ;  /* 0x0000000100a07547 */ /* 0x000fea000b800000 */
[----:B------:R-:W1:Y:S01]  /*ff50*/  S2UR UR5, SR_CgaCtaId ;  /* 0x00000000000579c3 */ /* 0x000e620000008800 */
[----:B------:R-:W-:Y:S01]  /*ff60*/  NOP ;  /* 0x0000000000007918 */ /* 0x000fe20000000000 */
[----:B------:R-:W-:Y:S01]  /*ff70*/  UMOV UR4, 0x50 ;  /* 0x0000005000047882 */ /* 0x000fe20000000000 */
[----:B------:R-:W-:Y:S02]  /*ff80*/  IMAD.U32 R0, RZ, RZ, UR30 ;  /* 0x0000001eff007e24 */ /* 0x000fe4000f8e00ff */
[----:B------:R-:W-:Y:S02]  /*ff90*/  IMAD.MOV.U32 R3, RZ, RZ, 0xff ;  /* 0x000000ffff037424 */ /* 0x000fe400078e00ff */
[----:B---3--:R-:W-:Y:S01]  /*ffa0*/  IMAD.MOV.U32 R7, RZ, RZ, 0x1 ;  /* 0x00000001ff077424 */ /* 0x008fe200078e00ff */
[----:B------:R-:W-:-:S04]  /*ffb0*/  LOP3.LUT R0, R0, 0xffff, RZ, 0xc0, !PT ;  /* 0x0000ffff00007812 */ /* 0x000fc800078ec0ff */
[----:B------:R-:W-:-:S05]  /*ffc0*/  SHF.R.U32.HI R0, RZ, 0x5, R0 ;  /* 0x00000005ff007819 */ /* 0x000fca0000011600 */
[----:B------:R-:W-:Y:S01]  /*ffd0*/  VIADD R2, R0, 0x10 ;  /* 0x0000001000027836 */ /* 0x000fe20000000000 */
[----:B------:R-:W-:Y:S01]  /*ffe0*/  SHF.L.U32 R0, R3, R0, RZ ;  /* 0x0000000003007219 */ /* 0x000fe200000006ff */
[----:B-1----:R-:W-:-:S03]  /*fff0*/  ULEA UR6, UR5, UR4, 0x18 ;  /* 0x0000000405067291 */ /* 0x002fc6000f8ec0ff */
[----:B------:R-:W-:-:S04]  /*10000*/  SHF.L.U32 R3, R7, R2, RZ ;  /* 0x0000000207037219 */ /* 0x000fc800000006ff */
[----:B------:R-:W-:Y:S02]  /*10010*/  LOP3.LUT R0, R3, R0, RZ, 0xfc, !PT ;  /* 0x0000000003007212 */ /* 0x000fe400078efcff */
[----:B------:R-:W1:Y:S02]  /*10020*/  LDS R5, [UR6] ;  /* 0x00000006ff057984 */ /* 0x000e640008000800 */
[C---:B------:R-:W-:Y:S02]  /*10030*/  LOP3.LUT R2, R0.reuse, 0xffff, RZ, 0xc0, !PT ;  /* 0x0000ffff00027812 */ /* 0x040fe400078ec0ff */
[----:B-1----:R-:W-:-:S04]  /*10040*/  LOP3.LUT R3, R0, 0xffff, R5, 0x80, !PT ;  /* 0x0000ffff00037812 */ /* 0x002fc800078e8005 */
[----:B------:R-:W-:-:S13]  /*10050*/  ISETP.NE.AND P0, PT, R3, R2, PT ;  /* 0x000000020300720c */ /* 0x000fda0003f05270 */
[----:B------:R-:W-:Y:S05]  /*10060*/  @P0 BRA `(.L_x_14) ;  /* 0x0000000000500947 */ /* 0x000fea0003800000 */
[----:B------:R-:W-:Y:S02]  /*10070*/  SHF.R.U32.HI R5, RZ, 0x10, R5 ;  /* 0x00000010ff057819 */ /* 0x000fe40000011605 */
[----:B------:R-:W-:-:S04]  /*10080*/  SHF.R.U32.HI R2, RZ, 0x10, R0 ;  /* 0x00000010ff027819 */ /* 0x000fc80000011600 */
[----:B------:R-:W-:-:S04]  /*10090*/  LOP3.LUT R5, R5, R2, RZ, 0xc0, !PT ;  /* 0x0000000205057212 */ /* 0x000fc800078ec0ff */
[----:B------:R-:W-:-:S13]  /*100a0*/  ISETP.NE.AND P0, PT, R5, R2, PT ;  /* 0x000000020500720c */ /* 0x000fda0003f05270 */
[----:B------:R-:W-:Y:S05]  /*100b0*/  @P0 BRA `(.L_x_15) ;  /* 0x0000000000300947 */ /* 0x000fea0003800000 */
[----:B------:R-:W-:Y:S01]  /*100c0*/  R2UR UR4, R0 ;  /* 0x00000000000472ca */ /* 0x000fe200000e0000 */
[----:B------:R-:W-:Y:S01]  /*100d0*/  VOTEU.ANY UR5, UPT, PT ;  /* 0x0000000000057886 */ /* 0x000fe200038e0100 */
[----:B------:R-:W1:Y:S01]  /*100e0*/  S2R R0, SR_LANEID ;  /* 0x0000000000007919 */ /* 0x000e620000000000 */
[----:B------:R-:W-:-:S10]  /*100f0*/  UFLO.U32 UR5, UR5 ;  /* 0x00000005000572bd */ /* 0x000fd400080e0000 */
[----:B------:R-:W-:-:S06]  /*10100*/  ULOP3.LUT UR4, URZ, UR4, URZ, 0x33, !UPT ;  /* 0x00000004ff047292 */ /* 0x000fcc000f8e33ff */
[----:B------:R-:W-:-:S04]  /*10110*/  IMAD.U32 R2, RZ, RZ, UR4 ;  /* 0x00000004ff027e24 */ /* 0x000fc8000f8e00ff */
[----:B------:R-:W2:Y:S02]  /*10120*/  REDUX UR7, R2 ;  /* 0x00000000020773c4 */ /* 0x000ea40000000000 */
[----:B------:R4:W-:Y:S01]  /*10130*/  UTCATOMSWS.AND URZ, UR4 ;  /* 0x0000000400ff79e3 */ /* 0x0009e20008000000 */
[----:B-1----:R-:W-:Y:S01]  /*10140*/  ISETP.EQ.U32.AND P0, PT, R0, UR5, PT ;  /* 0x0000000500007c0c */ /* 0x002fe2000bf02070 */
[----:B--2---:R-:W-:-:S12]  /*10150*/  IMAD.U32 R0, RZ, RZ, UR7 ;  /* 0x00000007ff007e24 */ /* 0x004fd8000f8e00ff */
[----:B------:R4:W-:Y:S01]  /*10160*/  @P0 ATOMS.AND RZ, [UR6], R0 ;  /* 0x00000000ffff098c */ /* 0x0009e2000a800006 */
[----:B------:R-:W-:Y:S05]  /*10170*/  BRA `(.L_x_13) ;  /* 0x0000000000147947 */ /* 0x000fea0003800000 */
.L_x_15:
[----:B------:R-:W-:-:S07]  /*10180*/  MOV R2, 0x101a0 ;  /* 0x000101a000027802 */ /* 0x000fce0000000f00 */
[----:B------:R-:W-:Y:S05]  /*10190*/  CALL.REL.NOINC `($__internal_0_$__cuda_sm10x_tcgen05_guardrail_trap_col_being_dealloced_not_returned_by_alloc) ;  /* 0x00000000002c7944 */ /* 0x000fea0003c00000 */
[----:B------:R-:W-:Y:S05]  /*101a0*/  BRA `(.L_x_13) ;  /* 0x0000000000087947 */ /* 0x000fea0003800000 */
.L_x_14:
[----:B------:R-:W-:-:S07]  /*101b0*/  MOV R2, 0x101d0 ;  /* 0x000101d000027802 */ /* 0x000fce0000000f00 */
[----:B------:R-:W-:Y:S05]  /*101c0*/  CALL.REL.NOINC `($__internal_2_$__cuda_sm10x_tcgen05_guardrail_trap_unallocated_columns_being_dealloced) ;  /* 0x0000000000387944 */ /* 0x000fea0003c00000 */
.L_x_13:
[----:B------:R-:W-:Y:S01]  /*101d0*/  NOP ;  /* 0x0000000000007918 */ /* 0x000fe20000000000 */
[----:B----4-:R-:W-:Y:S05]  /*101e0*/  EXIT ;  /* 0x000000000000794d */ /* 0x010fea0003800000 */
.L_x_9:
[----:B------:R-:W1:Y:S02]  /*101f0*/  SYNCS.PHASECHK.TRANS64.TRYWAIT P0, [UR21], R122 ;  /* 0x0000007aff0075a7 */ /* 0x000e640008001115 */
[----:B-1----:R-:W-:Y:S05]  /*10200*/  @!P0 BRA `(.L_x_9) ;  /* 0xfffffffc00f88947 */ /* 0x002fea000383ffff */
[----:B------:R-:W-:Y:S05]  /*10210*/  BRA `(.L_x_16) ;  /* 0xffffff9c008c7947 */ /* 0x000fea000383ffff */
.L_x_12:
[----:B------:R-:W1:Y:S02]  /*10220*/  SYNCS.PHASECHK.TRANS64.TRYWAIT P6, [UR12], R5 ;  /* 0x00000005ff0075a7 */ /* 0x000e6400080c110c */
[----:B-1----:R-:W-:Y:S05]  /*10230*/  @!P6 BRA `(.L_x_12) ;  /* 0xfffffffc00f8e947 */ /* 0x002fea000383ffff */
[----:B------:R-:W-:Y:S05]  /*10240*/  BRA `(.L_x_11) ;  /* 0xffffffb8002c7947 */ /* 0x000fea000383ffff */
        .weak           $__internal_0_$__cuda_sm10x_tcgen05_guardrail_trap_col_being_dealloced_not_returned_by_alloc
        .type           $__internal_0_$__cuda_sm10x_tcgen05_guardrail_trap_col_being_dealloced_not_returned_by_alloc,@function
        .size           $__internal_0_$__cuda_sm10x_tcgen05_guardrail_trap_col_being_dealloced_not_returned_by_alloc,($__internal_1_$__cuda_sm10x_tcgen05_guardrail_trap_phase_invalid_during_alloc - $__internal_0_$__cuda_sm10x_tcgen05_guardrail_trap_col_being_dealloced_not_returned_by_alloc)
$__internal_0_$__cuda_sm10x_tcgen05_guardrail_trap_col_being_dealloced_not_returned_by_alloc:
[----:B------:R-:W-:Y:S05]  /*10250*/  BPT.TRAP 0x1 ;  /* 0x000000040000795c */ /* 0x000fea0000300000 */
[----:B------:R-:W-:-:S04]  /*10260*/  IMAD.MOV.U32 R3, RZ, RZ, 0x0 ;  /* 0x00000000ff037424 */ /* 0x000fc800078e00ff */
[----:B------:R-:W-:Y:S05]  /*10270*/  RET.REL.NODEC R2 `(matmul_kernel) ;  /* 0xfffffefc02607950 */ /* 0x000fea0003c3ffff */
        .weak           $__internal_1_$__cuda_sm10x_tcgen05_guardrail_trap_phase_invalid_during_alloc
        .type           $__internal_1_$__cuda_sm10x_tcgen05_guardrail_trap_phase_invalid_during_alloc,@function
        .size           $__internal_1_$__cuda_sm10x_tcgen05_guardrail_trap_phase_invalid_during_alloc,($__internal_2_$__cuda_sm10x_tcgen05_guardrail_trap_unallocated_columns_being_dealloced - $__internal_1_$__cuda_sm10x_tcgen05_guardrail_trap_phase_invalid_during_alloc)
$__internal_1_$__cuda_sm10x_tcgen05_guardrail_trap_phase_invalid_during_alloc:
[----:B------:R-:W-:Y:S05]  /*10280*/  BPT.TRAP 0x1 ;  /* 0x000000040000795c */ /* 0x000fea0000300000 */
[----:B------:R-:W-:-:S04]  /*10290*/  IMAD.MOV.U32 R3, RZ, RZ, 0x0 ;  /* 0x00000000ff037424 */ /* 0x000fc800078e00ff */
[----:B------:R-:W-:Y:S05]  /*102a0*/  RET.REL.NODEC R2 `(matmul_kernel) ;  /* 0xfffffefc02547950 */ /* 0x000fea0003c3ffff */
        .weak           $__internal_2_$__cuda_sm10x_tcgen05_guardrail_trap_unallocated_columns_being_dealloced
        .type           $__internal_2_$__cuda_sm10x_tcgen05_guardrail_trap_unallocated_columns_being_dealloced,@function
        .size           $__internal_2_$__cuda_sm10x_tcgen05_guardrail_trap_unallocated_columns_being_dealloced,(.L_x_20 - $__internal_2_$__cuda_sm10x_tcgen05_guardrail_trap_unallocated_columns_being_dealloced)
$__internal_2_$__cuda_sm10x_tcgen05_guardrail_trap_unallocated_columns_being_dealloced:
[----:B------:R-:W-:Y:S05]  /*102b0*/  BPT.TRAP 0x1 ;  /* 0x000000040000795c */ /* 0x000fea0000300000 */
[----:B------:R-:W-:-:S04]  /*102c0*/  IMAD.MOV.U32 R3, RZ, RZ, 0x0 ;  /* 0x00000000ff037424 */ /* 0x000fc800078e00ff */
[----:B------:R-:W-:Y:S05]  /*102d0*/  RET.REL.NODEC R2 `(matmul_kernel) ;  /* 0xfffffefc02487950 */ /* 0x000fea0003c3ffff */
.L_x_17:
[----:B------:R-:W-:-:S00]  /*102e0*/  BRA `(.L_x_17) ;  /* 0xfffffffc00fc7947 */ /* 0x000fc0000383ffff */
[----:B------:R-:W-:-:S00]  /*102f0*/  NOP ;  /* 0x0000000000007918 */ /* 0x000fc00000000000 */
        /* <DEDUP_REMOVED lines=8> */
.L_x_20:


//--------------------- .nv.shared.matmul_kernel  --------------------------
	.section	.nv.shared.matmul_kernel,"aw",@nobits
	.sectionflags	@""
	.align	16
	.zero		1024


//--------------------- .nv.shared.reserved.0     --------------------------
	.section	.nv.shared.reserved.0,"aw",@nobits
	.align	8
	.weak		__nv_reservedSMEM_offset_0_alias
	.size		__nv_reservedSMEM_offset_0_alias, 0, 64
	.other		__nv_reservedSMEM_offset_0_alias,@"STO_CUDA_RESERVED_SHARED STV_DEFAULT"
__nv_reservedSMEM_offset_0_alias:
	.zero		0
.nv.shared.reserved.0:
	.zero		64
	.weak		__nv_reservedSMEM_allocation_phase
	.type		__nv_reservedSMEM_allocation_phase,@object
	.size		__nv_reservedSMEM_allocation_phase,(.L_0 - __nv_reservedSMEM_allocation_phase)
__nv_reservedSMEM_allocation_phase:
	.zero		1
.L_0:
	.zero		7
	.weak		__nv_reservedSMEM_devtool_atexit_pc
	.type		__nv_reservedSMEM_devtool_atexit_pc,@object
	.size		__nv_reservedSMEM_devtool_atexit_pc,(__nv_reservedSMEM_allocation_mask - __nv_reservedSMEM_devtool_atexit_pc)
__nv_reservedSMEM_devtool_atexit_pc:
	.zero		8
	.weak		__nv_reservedSMEM_allocation_mask
	.type		__nv_reservedSMEM_allocation_mask,@object
	.size		__nv_reservedSMEM_allocation_mask,(.L_2 - __nv_reservedSMEM_allocation_mask)
__nv_reservedSMEM_allocation_mask:
	.zero		4
.L_2:


//--------------------- .nv.constant0.matmul_kernel --------------------------
	.section	.nv.constant0.matmul_kernel,"a",@progbits
	.sectionflags	@""
	.align	4
.nv.constant0.matmul_kernel:
	.zero		976


//--------------------- SYMBOLS --------------------------

	.type		.nv.reservedSmem.offset0,@object
	.size		.nv.reservedSmem.offset0,0x4
	.type		.nv.reservedSmem.cap,@object
	.size		.nv.reservedSmem.cap,0x4
